//
// Generated by NVIDIA NVVM Compiler
//
// Compiler Build ID: CL-36424714
// Cuda compilation tools, release 13.0, V13.0.88
// Based on NVVM 20.0.0
//

.version 9.0
.target sm_100
.address_size 64

	// .globl	_Z8leapfrogP6float4P6float3S2_fi
// _ZZ16calculate_forcesP6float4P6float3E10shPosition has been demoted

.visible .entry _Z8leapfrogP6float4P6float3S2_fi(
	.param .u64 .ptr .align 1 _Z8leapfrogP6float4P6float3S2_fi_param_0,
	.param .u64 .ptr .align 1 _Z8leapfrogP6float4P6float3S2_fi_param_1,
	.param .u64 .ptr .align 1 _Z8leapfrogP6float4P6float3S2_fi_param_2,
	.param .f32 _Z8leapfrogP6float4P6float3S2_fi_param_3,
	.param .u32 _Z8leapfrogP6float4P6float3S2_fi_param_4
)
{
	.reg .pred 	%p<15>;
	.reg .b32 	%r<66>;
	.reg .b32 	%f<414>;
	.reg .b64 	%rd<20>;
	.reg .b64 	%fd<29>;
	// demoted variable
	.shared .align 16 .b8 _ZZ16calculate_forcesP6float4P6float3E10shPosition[4096];
	ld.param.u64 	%rd6, [_Z8leapfrogP6float4P6float3S2_fi_param_0];
	ld.param.u64 	%rd5, [_Z8leapfrogP6float4P6float3S2_fi_param_1];
	ld.param.u64 	%rd7, [_Z8leapfrogP6float4P6float3S2_fi_param_2];
	ld.param.f32 	%f70, [_Z8leapfrogP6float4P6float3S2_fi_param_3];
	ld.param.u32 	%r26, [_Z8leapfrogP6float4P6float3S2_fi_param_4];
	cvta.to.global.u64 	%rd1, %rd7;
	cvta.to.global.u64 	%rd2, %rd6;
	mov.u32 	%r1, %tid.x;
	mov.u32 	%r27, %ctaid.x;
	mov.u32 	%r2, %ntid.x;
	mad.lo.s32 	%r3, %r27, %r2, %r1;
	setp.ne.s32 	%p1, %r26, 0;
	shl.b32 	%r28, %r1, 4;
	mov.u32 	%r29, _ZZ16calculate_forcesP6float4P6float3E10shPosition;
	add.s32 	%r4, %r29, %r28;
	@%p1 bra 	$L__BB0_12;
	mul.wide.s32 	%rd8, %r3, 16;
	add.s64 	%rd9, %rd2, %rd8;
	.pragma "used_bytes_mask 4095";
	ld.global.v4.f32 	{%f1, %f2, %f3, %f72}, [%rd9];
	and.b32  	%r5, %r2, 3;
	and.b32  	%r6, %r2, 2044;
	and.b32  	%r7, %r2, 1;
	mov.f32 	%f390, 0f00000000;
	mov.b32 	%r57, 0;
	mov.f32 	%f391, %f390;
	mov.f32 	%f392, %f390;
$L__BB0_2:
	setp.lt.u32 	%p2, %r2, 4;
	mad.lo.s32 	%r32, %r57, %r2, %r1;
	mul.wide.u32 	%rd10, %r32, 16;
	add.s64 	%rd11, %rd2, %rd10;
	ld.global.v4.f32 	{%f74, %f75, %f76, %f77}, [%rd11];
	st.shared.v4.f32 	[%r4], {%f74, %f75, %f76, %f77};
	bar.sync 	0;
	mov.b32 	%r60, 0;
	@%p2 bra 	$L__BB0_5;
	mov.b32 	%r58, 0;
$L__BB0_4:
	.pragma "nounroll";
	shl.b32 	%r34, %r58, 4;
	add.s32 	%r36, %r29, %r34;
	ld.shared.v4.f32 	{%f78, %f79, %f80, %f81}, [%r36];
	sub.f32 	%f82, %f78, %f1;
	sub.f32 	%f83, %f79, %f2;
	sub.f32 	%f84, %f80, %f3;
	mul.f32 	%f85, %f83, %f83;
	fma.rn.f32 	%f86, %f82, %f82, %f85;
	fma.rn.f32 	%f87, %f84, %f84, %f86;
	cvt.f64.f32 	%fd1, %f87;
	add.f64 	%fd2, %fd1, 0d3F1A36E2EB1C432D;
	cvt.rn.f32.f64 	%f88, %fd2;
	mul.f32 	%f89, %f88, %f88;
	mul.f32 	%f90, %f89, %f88;
	sqrt.rn.f32 	%f91, %f90;
	rcp.rn.f32 	%f92, %f91;
	mul.f32 	%f93, %f81, %f92;
	fma.rn.f32 	%f94, %f82, %f93, %f390;
	fma.rn.f32 	%f95, %f83, %f93, %f391;
	fma.rn.f32 	%f96, %f84, %f93, %f392;
	ld.shared.v4.f32 	{%f97, %f98, %f99, %f100}, [%r36+16];
	sub.f32 	%f101, %f97, %f1;
	sub.f32 	%f102, %f98, %f2;
	sub.f32 	%f103, %f99, %f3;
	mul.f32 	%f104, %f102, %f102;
	fma.rn.f32 	%f105, %f101, %f101, %f104;
	fma.rn.f32 	%f106, %f103, %f103, %f105;
	cvt.f64.f32 	%fd3, %f106;
	add.f64 	%fd4, %fd3, 0d3F1A36E2EB1C432D;
	cvt.rn.f32.f64 	%f107, %fd4;
	mul.f32 	%f108, %f107, %f107;
	mul.f32 	%f109, %f108, %f107;
	sqrt.rn.f32 	%f110, %f109;
	rcp.rn.f32 	%f111, %f110;
	mul.f32 	%f112, %f100, %f111;
	fma.rn.f32 	%f113, %f101, %f112, %f94;
	fma.rn.f32 	%f114, %f102, %f112, %f95;
	fma.rn.f32 	%f115, %f103, %f112, %f96;
	ld.shared.v4.f32 	{%f116, %f117, %f118, %f119}, [%r36+32];
	sub.f32 	%f120, %f116, %f1;
	sub.f32 	%f121, %f117, %f2;
	sub.f32 	%f122, %f118, %f3;
	mul.f32 	%f123, %f121, %f121;
	fma.rn.f32 	%f124, %f120, %f120, %f123;
	fma.rn.f32 	%f125, %f122, %f122, %f124;
	cvt.f64.f32 	%fd5, %f125;
	add.f64 	%fd6, %fd5, 0d3F1A36E2EB1C432D;
	cvt.rn.f32.f64 	%f126, %fd6;
	mul.f32 	%f127, %f126, %f126;
	mul.f32 	%f128, %f127, %f126;
	sqrt.rn.f32 	%f129, %f128;
	rcp.rn.f32 	%f130, %f129;
	mul.f32 	%f131, %f119, %f130;
	fma.rn.f32 	%f132, %f120, %f131, %f113;
	fma.rn.f32 	%f133, %f121, %f131, %f114;
	fma.rn.f32 	%f134, %f122, %f131, %f115;
	ld.shared.v4.f32 	{%f135, %f136, %f137, %f138}, [%r36+48];
	sub.f32 	%f139, %f135, %f1;
	sub.f32 	%f140, %f136, %f2;
	sub.f32 	%f141, %f137, %f3;
	mul.f32 	%f142, %f140, %f140;
	fma.rn.f32 	%f143, %f139, %f139, %f142;
	fma.rn.f32 	%f144, %f141, %f141, %f143;
	cvt.f64.f32 	%fd7, %f144;
	add.f64 	%fd8, %fd7, 0d3F1A36E2EB1C432D;
	cvt.rn.f32.f64 	%f145, %fd8;
	mul.f32 	%f146, %f145, %f145;
	mul.f32 	%f147, %f146, %f145;
	sqrt.rn.f32 	%f148, %f147;
	rcp.rn.f32 	%f149, %f148;
	mul.f32 	%f150, %f138, %f149;
	fma.rn.f32 	%f390, %f139, %f150, %f132;
	fma.rn.f32 	%f391, %f140, %f150, %f133;
	fma.rn.f32 	%f392, %f141, %f150, %f134;
	add.s32 	%r58, %r58, 4;
	setp.ne.s32 	%p3, %r58, %r6;
	mov.u32 	%r60, %r6;
	@%p3 bra 	$L__BB0_4;
$L__BB0_5:
	setp.eq.s32 	%p4, %r5, 0;
	@%p4 bra 	$L__BB0_10;
	setp.eq.s32 	%p5, %r5, 1;
	@%p5 bra 	$L__BB0_8;
	shl.b32 	%r37, %r60, 4;
	add.s32 	%r39, %r29, %r37;
	ld.shared.v4.f32 	{%f152, %f153, %f154, %f155}, [%r39];
	sub.f32 	%f156, %f152, %f1;
	sub.f32 	%f157, %f153, %f2;
	sub.f32 	%f158, %f154, %f3;
	mul.f32 	%f159, %f157, %f157;
	fma.rn.f32 	%f160, %f156, %f156, %f159;
	fma.rn.f32 	%f161, %f158, %f158, %f160;
	cvt.f64.f32 	%fd9, %f161;
	add.f64 	%fd10, %fd9, 0d3F1A36E2EB1C432D;
	cvt.rn.f32.f64 	%f162, %fd10;
	mul.f32 	%f163, %f162, %f162;
	mul.f32 	%f164, %f163, %f162;
	sqrt.rn.f32 	%f165, %f164;
	rcp.rn.f32 	%f166, %f165;
	mul.f32 	%f167, %f155, %f166;
	fma.rn.f32 	%f168, %f156, %f167, %f390;
	fma.rn.f32 	%f169, %f157, %f167, %f391;
	fma.rn.f32 	%f170, %f158, %f167, %f392;
	ld.shared.v4.f32 	{%f171, %f172, %f173, %f174}, [%r39+16];
	sub.f32 	%f175, %f171, %f1;
	sub.f32 	%f176, %f172, %f2;
	sub.f32 	%f177, %f173, %f3;
	mul.f32 	%f178, %f176, %f176;
	fma.rn.f32 	%f179, %f175, %f175, %f178;
	fma.rn.f32 	%f180, %f177, %f177, %f179;
	cvt.f64.f32 	%fd11, %f180;
	add.f64 	%fd12, %fd11, 0d3F1A36E2EB1C432D;
	cvt.rn.f32.f64 	%f181, %fd12;
	mul.f32 	%f182, %f181, %f181;
	mul.f32 	%f183, %f182, %f181;
	sqrt.rn.f32 	%f184, %f183;
	rcp.rn.f32 	%f185, %f184;
	mul.f32 	%f186, %f174, %f185;
	fma.rn.f32 	%f390, %f175, %f186, %f168;
	fma.rn.f32 	%f391, %f176, %f186, %f169;
	fma.rn.f32 	%f392, %f177, %f186, %f170;
	add.s32 	%r60, %r60, 2;
$L__BB0_8:
	setp.eq.s32 	%p6, %r7, 0;
	@%p6 bra 	$L__BB0_10;
	shl.b32 	%r40, %r60, 4;
	add.s32 	%r42, %r29, %r40;
	ld.shared.v4.f32 	{%f187, %f188, %f189, %f190}, [%r42];
	sub.f32 	%f191, %f187, %f1;
	sub.f32 	%f192, %f188, %f2;
	sub.f32 	%f193, %f189, %f3;
	mul.f32 	%f194, %f192, %f192;
	fma.rn.f32 	%f195, %f191, %f191, %f194;
	fma.rn.f32 	%f196, %f193, %f193, %f195;
	cvt.f64.f32 	%fd13, %f196;
	add.f64 	%fd14, %fd13, 0d3F1A36E2EB1C432D;
	cvt.rn.f32.f64 	%f197, %fd14;
	mul.f32 	%f198, %f197, %f197;
	mul.f32 	%f199, %f198, %f197;
	sqrt.rn.f32 	%f200, %f199;
	rcp.rn.f32 	%f201, %f200;
	mul.f32 	%f202, %f190, %f201;
	fma.rn.f32 	%f390, %f191, %f202, %f390;
	fma.rn.f32 	%f391, %f192, %f202, %f391;
	fma.rn.f32 	%f392, %f193, %f202, %f392;
$L__BB0_10:
	bar.sync 	0;
	add.s32 	%r57, %r57, 1;
	setp.ne.s32 	%p7, %r57, 8;
	@%p7 bra 	$L__BB0_2;
	mul.wide.s32 	%rd12, %r3, 12;
	add.s64 	%rd13, %rd1, %rd12;
	st.global.f32 	[%rd13], %f390;
	st.global.f32 	[%rd13+4], %f391;
	st.global.f32 	[%rd13+8], %f392;
	bar.sync 	0;
$L__BB0_12:
	mul.wide.s32 	%rd14, %r3, 12;
	add.s64 	%rd3, %rd1, %rd14;
	ld.global.f32 	%f34, [%rd3];
	ld.global.f32 	%f35, [%rd3+4];
	ld.global.f32 	%f36, [%rd3+8];
	bar.sync 	0;
	mul.wide.s32 	%rd15, %r3, 16;
	add.s64 	%rd16, %rd2, %rd15;
	cvta.to.global.u64 	%rd17, %rd5;
	add.s64 	%rd4, %rd17, %rd14;
	ld.global.f32 	%f204, [%rd4];
	ld.global.f32 	%f205, [%rd4+4];
	ld.global.f32 	%f206, [%rd4+8];
	mul.f32 	%f207, %f70, %f204;
	mul.f32 	%f208, %f34, 0f3F000000;
	mul.f32 	%f209, %f70, %f208;
	fma.rn.f32 	%f210, %f70, %f209, %f207;
	.pragma "used_bytes_mask 4095";
	ld.global.v4.f32 	{%f211, %f212, %f213, %f214}, [%rd16];
	add.f32 	%f215, %f210, %f211;
	mul.f32 	%f216, %f70, %f205;
	mul.f32 	%f217, %f35, 0f3F000000;
	mul.f32 	%f218, %f70, %f217;
	fma.rn.f32 	%f219, %f70, %f218, %f216;
	add.f32 	%f220, %f219, %f212;
	st.global.v2.f32 	[%rd16], {%f215, %f220};
	mul.f32 	%f221, %f70, %f206;
	mul.f32 	%f222, %f36, 0f3F000000;
	mul.f32 	%f223, %f70, %f222;
	fma.rn.f32 	%f224, %f70, %f223, %f221;
	add.f32 	%f225, %f224, %f213;
	st.global.f32 	[%rd16+8], %f225;
	bar.sync 	0;
	.pragma "used_bytes_mask 4095";
	ld.global.v4.f32 	{%f37, %f38, %f39, %f226}, [%rd16];
	and.b32  	%r15, %r2, 2044;
	and.b32  	%r44, %r2, -4;
	neg.s32 	%r16, %r44;
	mov.f32 	%f413, 0f00000000;
	mov.b32 	%r61, 0;
	mov.f32 	%f412, %f413;
	mov.f32 	%f411, %f413;
$L__BB0_13:
	setp.lt.u32 	%p8, %r2, 4;
	mad.lo.s32 	%r46, %r61, %r2, %r1;
	mul.wide.u32 	%rd18, %r46, 16;
	add.s64 	%rd19, %rd2, %rd18;
	ld.global.v4.f32 	{%f228, %f229, %f230, %f231}, [%rd19];
	st.shared.v4.f32 	[%r4], {%f228, %f229, %f230, %f231};
	bar.sync 	0;
	mov.b32 	%r65, 0;
	@%p8 bra 	$L__BB0_16;
	mov.u32 	%r48, _ZZ16calculate_forcesP6float4P6float3E10shPosition;
	add.s32 	%r62, %r48, 32;
	mov.u32 	%r63, %r16;
$L__BB0_15:
	.pragma "nounroll";
	ld.shared.v4.f32 	{%f232, %f233, %f234, %f235}, [%r62+-32];
	sub.f32 	%f236, %f232, %f37;
	sub.f32 	%f237, %f233, %f38;
	sub.f32 	%f238, %f234, %f39;
	mul.f32 	%f239, %f237, %f237;
	fma.rn.f32 	%f240, %f236, %f236, %f239;
	fma.rn.f32 	%f241, %f238, %f238, %f240;
	cvt.f64.f32 	%fd15, %f241;
	add.f64 	%fd16, %fd15, 0d3F1A36E2EB1C432D;
	cvt.rn.f32.f64 	%f242, %fd16;
	mul.f32 	%f243, %f242, %f242;
	mul.f32 	%f244, %f243, %f242;
	sqrt.rn.f32 	%f245, %f244;
	rcp.rn.f32 	%f246, %f245;
	mul.f32 	%f247, %f235, %f246;
	fma.rn.f32 	%f248, %f236, %f247, %f411;
	fma.rn.f32 	%f249, %f237, %f247, %f412;
	fma.rn.f32 	%f250, %f238, %f247, %f413;
	ld.shared.v4.f32 	{%f251, %f252, %f253, %f254}, [%r62+-16];
	sub.f32 	%f255, %f251, %f37;
	sub.f32 	%f256, %f252, %f38;
	sub.f32 	%f257, %f253, %f39;
	mul.f32 	%f258, %f256, %f256;
	fma.rn.f32 	%f259, %f255, %f255, %f258;
	fma.rn.f32 	%f260, %f257, %f257, %f259;
	cvt.f64.f32 	%fd17, %f260;
	add.f64 	%fd18, %fd17, 0d3F1A36E2EB1C432D;
	cvt.rn.f32.f64 	%f261, %fd18;
	mul.f32 	%f262, %f261, %f261;
	mul.f32 	%f263, %f262, %f261;
	sqrt.rn.f32 	%f264, %f263;
	rcp.rn.f32 	%f265, %f264;
	mul.f32 	%f266, %f254, %f265;
	fma.rn.f32 	%f267, %f255, %f266, %f248;
	fma.rn.f32 	%f268, %f256, %f266, %f249;
	fma.rn.f32 	%f269, %f257, %f266, %f250;
	ld.shared.v4.f32 	{%f270, %f271, %f272, %f273}, [%r62];
	sub.f32 	%f274, %f270, %f37;
	sub.f32 	%f275, %f271, %f38;
	sub.f32 	%f276, %f272, %f39;
	mul.f32 	%f277, %f275, %f275;
	fma.rn.f32 	%f278, %f274, %f274, %f277;
	fma.rn.f32 	%f279, %f276, %f276, %f278;
	cvt.f64.f32 	%fd19, %f279;
	add.f64 	%fd20, %fd19, 0d3F1A36E2EB1C432D;
	cvt.rn.f32.f64 	%f280, %fd20;
	mul.f32 	%f281, %f280, %f280;
	mul.f32 	%f282, %f281, %f280;
	sqrt.rn.f32 	%f283, %f282;
	rcp.rn.f32 	%f284, %f283;
	mul.f32 	%f285, %f273, %f284;
	fma.rn.f32 	%f286, %f274, %f285, %f267;
	fma.rn.f32 	%f287, %f275, %f285, %f268;
	fma.rn.f32 	%f288, %f276, %f285, %f269;
	ld.shared.v4.f32 	{%f289, %f290, %f291, %f292}, [%r62+16];
	sub.f32 	%f293, %f289, %f37;
	sub.f32 	%f294, %f290, %f38;
	sub.f32 	%f295, %f291, %f39;
	mul.f32 	%f296, %f294, %f294;
	fma.rn.f32 	%f297, %f293, %f293, %f296;
	fma.rn.f32 	%f298, %f295, %f295, %f297;
	cvt.f64.f32 	%fd21, %f298;
	add.f64 	%fd22, %fd21, 0d3F1A36E2EB1C432D;
	cvt.rn.f32.f64 	%f299, %fd22;
	mul.f32 	%f300, %f299, %f299;
	mul.f32 	%f301, %f300, %f299;
	sqrt.rn.f32 	%f302, %f301;
	rcp.rn.f32 	%f303, %f302;
	mul.f32 	%f304, %f292, %f303;
	fma.rn.f32 	%f411, %f293, %f304, %f286;
	fma.rn.f32 	%f412, %f294, %f304, %f287;
	fma.rn.f32 	%f413, %f295, %f304, %f288;
	add.s32 	%r63, %r63, 4;
	add.s32 	%r62, %r62, 64;
	setp.ne.s32 	%p9, %r63, 0;
	mov.u32 	%r65, %r15;
	@%p9 bra 	$L__BB0_15;
$L__BB0_16:
	and.b32  	%r49, %r2, 3;
	setp.eq.s32 	%p10, %r49, 0;
	@%p10 bra 	$L__BB0_21;
	setp.eq.s32 	%p11, %r49, 1;
	@%p11 bra 	$L__BB0_19;
	shl.b32 	%r50, %r65, 4;
	mov.u32 	%r51, _ZZ16calculate_forcesP6float4P6float3E10shPosition;
	add.s32 	%r52, %r51, %r50;
	ld.shared.v4.f32 	{%f306, %f307, %f308, %f309}, [%r52];
	sub.f32 	%f310, %f306, %f37;
	sub.f32 	%f311, %f307, %f38;
	sub.f32 	%f312, %f308, %f39;
	mul.f32 	%f313, %f311, %f311;
	fma.rn.f32 	%f314, %f310, %f310, %f313;
	fma.rn.f32 	%f315, %f312, %f312, %f314;
	cvt.f64.f32 	%fd23, %f315;
	add.f64 	%fd24, %fd23, 0d3F1A36E2EB1C432D;
	cvt.rn.f32.f64 	%f316, %fd24;
	mul.f32 	%f317, %f316, %f316;
	mul.f32 	%f318, %f317, %f316;
	sqrt.rn.f32 	%f319, %f318;
	rcp.rn.f32 	%f320, %f319;
	mul.f32 	%f321, %f309, %f320;
	fma.rn.f32 	%f322, %f310, %f321, %f411;
	fma.rn.f32 	%f323, %f311, %f321, %f412;
	fma.rn.f32 	%f324, %f312, %f321, %f413;
	ld.shared.v4.f32 	{%f325, %f326, %f327, %f328}, [%r52+16];
	sub.f32 	%f329, %f325, %f37;
	sub.f32 	%f330, %f326, %f38;
	sub.f32 	%f331, %f327, %f39;
	mul.f32 	%f332, %f330, %f330;
	fma.rn.f32 	%f333, %f329, %f329, %f332;
	fma.rn.f32 	%f334, %f331, %f331, %f333;
	cvt.f64.f32 	%fd25, %f334;
	add.f64 	%fd26, %fd25, 0d3F1A36E2EB1C432D;
	cvt.rn.f32.f64 	%f335, %fd26;
	mul.f32 	%f336, %f335, %f335;
	mul.f32 	%f337, %f336, %f335;
	sqrt.rn.f32 	%f338, %f337;
	rcp.rn.f32 	%f339, %f338;
	mul.f32 	%f340, %f328, %f339;
	fma.rn.f32 	%f411, %f329, %f340, %f322;
	fma.rn.f32 	%f412, %f330, %f340, %f323;
	fma.rn.f32 	%f413, %f331, %f340, %f324;
	add.s32 	%r65, %r65, 2;
$L__BB0_19:
	and.b32  	%r53, %r2, 1;
	setp.eq.b32 	%p12, %r53, 1;
	not.pred 	%p13, %p12;
	@%p13 bra 	$L__BB0_21;
	shl.b32 	%r54, %r65, 4;
	mov.u32 	%r55, _ZZ16calculate_forcesP6float4P6float3E10shPosition;
	add.s32 	%r56, %r55, %r54;
	ld.shared.v4.f32 	{%f341, %f342, %f343, %f344}, [%r56];
	sub.f32 	%f345, %f341, %f37;
	sub.f32 	%f346, %f342, %f38;
	sub.f32 	%f347, %f343, %f39;
	mul.f32 	%f348, %f346, %f346;
	fma.rn.f32 	%f349, %f345, %f345, %f348;
	fma.rn.f32 	%f350, %f347, %f347, %f349;
	cvt.f64.f32 	%fd27, %f350;
	add.f64 	%fd28, %fd27, 0d3F1A36E2EB1C432D;
	cvt.rn.f32.f64 	%f351, %fd28;
	mul.f32 	%f352, %f351, %f351;
	mul.f32 	%f353, %f352, %f351;
	sqrt.rn.f32 	%f354, %f353;
	rcp.rn.f32 	%f355, %f354;
	mul.f32 	%f356, %f344, %f355;
	fma.rn.f32 	%f411, %f345, %f356, %f411;
	fma.rn.f32 	%f412, %f346, %f356, %f412;
	fma.rn.f32 	%f413, %f347, %f356, %f413;
$L__BB0_21:
	bar.sync 	0;
	add.s32 	%r61, %r61, 1;
	setp.ne.s32 	%p14, %r61, 8;
	@%p14 bra 	$L__BB0_13;
	st.global.f32 	[%rd3], %f411;
	st.global.f32 	[%rd3+4], %f412;
	st.global.f32 	[%rd3+8], %f413;
	bar.sync 	0;
	ld.global.f32 	%f357, [%rd3];
	ld.global.f32 	%f358, [%rd3+4];
	ld.global.f32 	%f359, [%rd3+8];
	add.f32 	%f360, %f34, %f357;
	mul.f32 	%f361, %f360, 0f3F000000;
	ld.global.f32 	%f362, [%rd4];
	fma.rn.f32 	%f363, %f70, %f361, %f362;
	st.global.f32 	[%rd4], %f363;
	add.f32 	%f364, %f35, %f358;
	mul.f32 	%f365, %f364, 0f3F000000;
	ld.global.f32 	%f366, [%rd4+4];
	fma.rn.f32 	%f367, %f70, %f365, %f366;
	st.global.f32 	[%rd4+4], %f367;
	add.f32 	%f368, %f36, %f359;
	mul.f32 	%f369, %f368, 0f3F000000;
	ld.global.f32 	%f370, [%rd4+8];
	fma.rn.f32 	%f371, %f70, %f369, %f370;
	st.global.f32 	[%rd4+8], %f371;
	ret;

}


// ===== COMPILED SASS (sm_100) =====

	.target	sm_100

	.elftype	@"ET_EXEC"


//--------------------- .note.nv.tkinfo           --------------------------
	.section	.note.nv.tkinfo,"",@"SHT_NOTE"
	.sectionflags	@"SHF_NOTE_NV_TKINFO"
	.tkinfo
        /*0018*/ 	.word	0x00000002
        /*0030*/ 	.string	""
        /*0030*/ 	.string	"ptxas"
        /*0030*/ 	.string	"Cuda compilation tools, release 13.0, V13.0.88"
        /*0030*/ 	.string	"Build cuda_13.0.r13.0/compiler.36424714_0"
        /*0030*/ 	.string	"-arch sm_100 -m 64 "



//--------------------- .note.nv.cuinfo           --------------------------
	.section	.note.nv.cuinfo,"",@"SHT_NOTE"
	.sectionflags	@"SHF_NOTE_NV_CUINFO"
        /*0018*/ 	.short	0x0002
        /*001a*/ 	.short	0x0064
        /*001c*/ 	.short	0x0082
	.zero		2


//--------------------- .nv.info                  --------------------------
	.section	.nv.info,"",@"SHT_CUDA_INFO"
	.align	4


	//----- nvinfo : EIATTR_REGCOUNT
	.align		4
        /*0000*/ 	.byte	0x04, 0x2f
        /*0002*/ 	.short	(.L_1 - .L_0)
	.align		4
.L_0:
        /*0004*/ 	.word	index@(_Z8leapfrogP6float4P6float3S2_fi)
        /*0008*/ 	.word	0x00000021


	//----- nvinfo : EIATTR_FRAME_SIZE
	.align		4
.L_1:
        /*000c*/ 	.byte	0x04, 0x11
        /*000e*/ 	.short	(.L_3 - .L_2)
	.align		4
.L_2:
        /*0010*/ 	.word	index@($__internal_1_$__cuda_sm20_sqrt_rn_f32_slowpath)
        /*0014*/ 	.word	0x00000000


	//----- nvinfo : EIATTR_FRAME_SIZE
	.align		4
.L_3:
        /*0018*/ 	.byte	0x04, 0x11
        /*001a*/ 	.short	(.L_5 - .L_4)
	.align		4
.L_4:
        /*001c*/ 	.word	index@($__internal_0_$__cuda_sm20_rcp_rn_f32_slowpath)
        /*0020*/ 	.word	0x00000000


	//----- nvinfo : EIATTR_FRAME_SIZE
	.align		4
.L_5:
        /*0024*/ 	.byte	0x04, 0x11
        /*0026*/ 	.short	(.L_7 - .L_6)
	.align		4
.L_6:
        /*0028*/ 	.word	index@(_Z8leapfrogP6float4P6float3S2_fi)
        /*002c*/ 	.word	0x00000000


	//----- nvinfo : EIATTR_MIN_STACK_SIZE
	.align		4
.L_7:
        /*0030*/ 	.byte	0x04, 0x12
        /*0032*/ 	.short	(.L_9 - .L_8)
	.align		4
.L_8:
        /*0034*/ 	.word	index@(_Z8leapfrogP6float4P6float3S2_fi)
        /*0038*/ 	.word	0x00000000
.L_9:


//--------------------- .nv.compat                --------------------------
	.section	.nv.compat,"",@"SHT_CUDA_COMPAT_INFO"
	.align	4
        /*0000*/ 	.byte	0x02, 0x09, 0x00, 0x00, 0x02, 0x02, 0x01, 0x00, 0x02, 0x05, 0x05, 0x00, 0x03, 0x07, 0x01, 0x01
        /*0010*/ 	.byte	0x02, 0x03, 0x00, 0x00, 0x02, 0x06, 0x01, 0x00, 0x04, 0x0b, 0x08, 0x00, 0x01, 0x00, 0x00, 0x00
        /*0020*/ 	.byte	0x00, 0x00, 0x00, 0x00


//--------------------- .nv.info._Z8leapfrogP6float4P6float3S2_fi --------------------------
	.section	.nv.info._Z8leapfrogP6float4P6float3S2_fi,"",@"SHT_CUDA_INFO"
	.sectionflags	@""
	.align	4


	//----- nvinfo : EIATTR_CUDA_API_VERSION
	.align		4
        /*0000*/ 	.byte	0x04, 0x37
        /*0002*/ 	.short	(.L_11 - .L_10)
.L_10:
        /*0004*/ 	.word	0x00000082


	//----- nvinfo : EIATTR_KPARAM_INFO
	.align		4
.L_11:
        /*0008*/ 	.byte	0x04, 0x17
        /*000a*/ 	.short	(.L_13 - .L_12)
.L_12:
        /*000c*/ 	.word	0x00000000
        /*0010*/ 	.short	0x0004
        /*0012*/ 	.short	0x001c
        /*0014*/ 	.byte	0x00, 0xf0, 0x11, 0x00


	//----- nvinfo : EIATTR_KPARAM_INFO
	.align		4
.L_13:
        /*0018*/ 	.byte	0x04, 0x17
        /*001a*/ 	.short	(.L_15 - .L_14)
.L_14:
        /*001c*/ 	.word	0x00000000
        /*0020*/ 	.short	0x0003
        /*0022*/ 	.short	0x0018
        /*0024*/ 	.byte	0x00, 0xf0, 0x11, 0x00


	//----- nvinfo : EIATTR_KPARAM_INFO
	.align		4
.L_15:
        /*0028*/ 	.byte	0x04, 0x17
        /*002a*/ 	.short	(.L_17 - .L_16)
.L_16:
        /*002c*/ 	.word	0x00000000
        /*0030*/ 	.short	0x0002
        /*0032*/ 	.short	0x0010
        /*0034*/ 	.byte	0x00, 0xf5, 0x21, 0x00


	//----- nvinfo : EIATTR_KPARAM_INFO
	.align		4
.L_17:
        /*0038*/ 	.byte	0x04, 0x17
        /*003a*/ 	.short	(.L_19 - .L_18)
.L_18:
        /*003c*/ 	.word	0x00000000
        /*0040*/ 	.short	0x0001
        /*0042*/ 	.short	0x0008
        /*0044*/ 	.byte	0x00, 0xf5, 0x21, 0x00


	//----- nvinfo : EIATTR_KPARAM_INFO
	.align		4
.L_19:
        /*0048*/ 	.byte	0x04, 0x17
        /*004a*/ 	.short	(.L_21 - .L_20)
.L_20:
        /*004c*/ 	.word	0x00000000
        /*0050*/ 	.short	0x0000
        /*0052*/ 	.short	0x0000
        /*0054*/ 	.byte	0x00, 0xf5, 0x21, 0x00


	//----- nvinfo : EIATTR_SPARSE_MMA_MASK
	.align		4
.L_21:
        /*0058*/ 	.byte	0x03, 0x50
        /*005a*/ 	.short	0x0000


	//----- nvinfo : EIATTR_MAXREG_COUNT
	.align		4
        /*005c*/ 	.byte	0x03, 0x1b
        /*005e*/ 	.short	0x00ff


	//----- nvinfo : EIATTR_NUM_BARRIERS
	.align		4
        /*0060*/ 	.byte	0x02, 0x4c
        /*0062*/ 	.byte	0x01
	.zero		1


	//----- nvinfo : EIATTR_MERCURY_ISA_VERSION
	.align		4
        /*0064*/ 	.byte	0x03, 0x5f
        /*0066*/ 	.short	0x0101


	//----- nvinfo : EIATTR_UNUSED_LOAD_BYTE_OFFSET
	.align		4
        /*0068*/ 	.byte	0x04, 0x44
        /*006a*/ 	.short	(.L_23 - .L_22)


	//   ....[0]....
.L_22:
        /*006c*/ 	.word	0x000000f0
        /*0070*/ 	.word	0x00000fff


	//   ....[1]....
        /*0074*/ 	.word	0x000018a0
        /*0078*/ 	.word	0x00000fff


	//   ....[2]....
        /*007c*/ 	.word	0x000019d0
        /*0080*/ 	.word	0x00000fff


	//----- nvinfo : EIATTR_VRC_CTA_INIT_COUNT
	.align		4
.L_23:
        /*0084*/ 	.byte	0x02, 0x4a
	.zero		1
	.zero		1


	//----- nvinfo : EIATTR_EXIT_INSTR_OFFSETS
	.align		4
        /*0088*/ 	.byte	0x04, 0x1c
        /*008a*/ 	.short	(.L_25 - .L_24)


	//   ....[0]....
.L_24:
        /*008c*/ 	.word	0x00003200


	//----- nvinfo : EIATTR_CRS_STACK_SIZE
	.align		4
.L_25:
        /*0090*/ 	.byte	0x04, 0x1e
        /*0092*/ 	.short	(.L_27 - .L_26)
.L_26:
        /*0094*/ 	.word	0x00000000


	//----- nvinfo : EIATTR_CBANK_PARAM_SIZE
	.align		4
.L_27:
        /*0098*/ 	.byte	0x03, 0x19
        /*009a*/ 	.short	0x0020


	//----- nvinfo : EIATTR_PARAM_CBANK
	.align		4
        /*009c*/ 	.byte	0x04, 0x0a
        /*009e*/ 	.short	(.L_29 - .L_28)
	.align		4
.L_28:
        /*00a0*/ 	.word	index@(.nv.constant0._Z8leapfrogP6float4P6float3S2_fi)
        /*00a4*/ 	.short	0x0380
        /*00a6*/ 	.short	0x0020


	//----- nvinfo : EIATTR_SW_WAR
	.align		4
.L_29:
        /*00a8*/ 	.byte	0x04, 0x36
        /*00aa*/ 	.short	(.L_31 - .L_30)
.L_30:
        /*00ac*/ 	.word	0x00000008
.L_31:


//--------------------- .nv.callgraph             --------------------------
	.section	.nv.callgraph,"",@"SHT_CUDA_CALLGRAPH"
	.align	4
	.sectionentsize	8
	.align		4
        /*0000*/ 	.word	0x00000000
	.align		4
        /*0004*/ 	.word	0xffffffff
	.align		4
        /*0008*/ 	.word	0x00000000
	.align		4
        /*000c*/ 	.word	0xfffffffe
	.align		4
        /*0010*/ 	.word	0x00000000
	.align		4
        /*0014*/ 	.word	0xfffffffd
	.align		4
        /*0018*/ 	.word	0x00000000
	.align		4
        /*001c*/ 	.word	0xfffffffc


//--------------------- .text._Z8leapfrogP6float4P6float3S2_fi --------------------------
	.section	.text._Z8leapfrogP6float4P6float3S2_fi,"ax",@progbits
	.align	128
        .global         _Z8leapfrogP6float4P6float3S2_fi
        .type           _Z8leapfrogP6float4P6float3S2_fi,@function
        .size           _Z8leapfrogP6float4P6float3S2_fi,(.L_x_102 - _Z8leapfrogP6float4P6float3S2_fi)
        .other          _Z8leapfrogP6float4P6float3S2_fi,@"STO_CUDA_ENTRY STV_DEFAULT"
_Z8leapfrogP6float4P6float3S2_fi:
.text._Z8leapfrogP6float4P6float3S2_fi:
[----:B------:R-:W-:Y:S01]  /*0000*/  LDC R1, c[0x0][0x37c] ;  /* 0x0000df00ff017b82 */ /* 0x000fe20000000800 */
[----:B------:R-:W0:Y:S07]  /*0010*/  S2R R0, SR_TID.X ;  /* 0x0000000000007919 */ /* 0x000e2e0000002100 */
[----:B------:R-:W1:Y:S01]  /*0020*/  S2UR UR6, SR_CgaCtaId ;  /* 0x00000000000679c3 */ /* 0x000e620000008800 */
[----:B------:R-:W2:Y:S01]  /*0030*/  LDCU UR5, c[0x0][0x39c] ;  /* 0x00007380ff0577ac */ /* 0x000ea20008000800 */
[----:B------:R-:W3:Y:S01]  /*0040*/  S2R R3, SR_CTAID.X ;  /* 0x0000000000037919 */ /* 0x000ee20000002500 */
[----:B------:R-:W3:Y:S01]  /*0050*/  LDCU UR12, c[0x0][0x360] ;  /* 0x00006c00ff0c77ac */ /* 0x000ee20008000800 */
[----:B------:R-:W-:Y:S01]  /*0060*/  UMOV UR4, 0x400 ;  /* 0x0000040000047882 */ /* 0x000fe20000000000 */
[----:B------:R-:W4:Y:S01]  /*0070*/  LDCU.64 UR10, c[0x0][0x358] ;  /* 0x00006b00ff0a77ac */ /* 0x000f220008000a00 */
[----:B--2---:R-:W-:-:S02]  /*0080*/  UISETP.NE.AND UP0, UPT, UR5, URZ, UPT ;  /* 0x000000ff0500728c */ /* 0x004fc4000bf05270 */
[----:B-1----:R-:W-:-:S06]  /*0090*/  ULEA UR6, UR6, UR4, 0x18 ;  /* 0x0000000406067291 */ /* 0x002fcc000f8ec0ff */
[----:B0-----:R-:W-:Y:S01]  /*00a0*/  LEA R17, R0, UR6, 0x4 ;  /* 0x0000000600117c11 */ /* 0x001fe2000f8e20ff */
[----:B---3--:R-:W-:Y:S01]  /*00b0*/  IMAD R4, R3, UR12, R0 ;  /* 0x0000000c03047c24 */ /* 0x008fe2000f8e0200 */
[----:B----4-:R-:W-:Y:S06]  /*00c0*/  BRA.U UP0, `(.L_x_0) ;  /* 0x0000001500bc7547 */ /* 0x010fec000b800000 */
[----:B------:R-:W0:Y:S02]  /*00d0*/  LDC.64 R8, c[0x0][0x380] ;  /* 0x0000e000ff087b82 */ /* 0x000e240000000a00 */
[----:B0-----:R-:W-:-:S06]  /*00e0*/  IMAD.WIDE R8, R4, 0x10, R8 ;  /* 0x0000001004087825 */ /* 0x001fcc00078e0208 */
[----:B------:R-:W5:Y:S01]  /*00f0*/  LDG.E.128 R8, desc[UR10][R8.64] ;  /* 0x0000000a08087981 */ /* 0x000f62000c1e1d00 */
[----:B------:R-:W-:Y:S01]  /*0100*/  HFMA2 R5, -RZ, RZ, 0, 0 ;  /* 0x00000000ff057431 */ /* 0x000fe200000001ff */
[----:B------:R-:W-:Y:S01]  /*0110*/  CS2R R2, SRZ ;  /* 0x0000000000027805 */ /* 0x000fe2000001ff00 */
[----:B------:R-:W-:Y:S02]  /*0120*/  ULOP3.LUT UR8, UR12, 0x3, URZ, 0xc0, !UPT ;  /* 0x000000030c087892 */ /* 0x000fe4000f8ec0ff */
[----:B------:R-:W-:Y:S01]  /*0130*/  ULOP3.LUT UR7, UR12, 0x7fc, URZ, 0xc0, !UPT ;  /* 0x000007fc0c077892 */ /* 0x000fe2000f8ec0ff */
[----:B------:R-:W-:-:S11]  /*0140*/  UMOV UR4, URZ ;  /* 0x000000ff00047c82 */ /* 0x000fd60008000000 */
.L_x_47:
[----:B0-----:R-:W0:Y:S01]  /*0150*/  LDC.64 R12, c[0x0][0x380] ;  /* 0x0000e000ff0c7b82 */ /* 0x001e220000000a00 */
[----:B------:R-:W-:-:S05]  /*0160*/  MOV R7, UR4 ;  /* 0x0000000400077c02 */ /* 0x000fca0008000f00 */
[----:B------:R-:W-:-:S04]  /*0170*/  IMAD R7, R7, UR12, R0 ;  /* 0x0000000c07077c24 */ /* 0x000fc8000f8e0200 */
[----:B0-----:R-:W-:-:S06]  /*0180*/  IMAD.WIDE.U32 R12, R7, 0x10, R12 ;  /* 0x00000010070c7825 */ /* 0x001fcc00078e000c */
[----:B------:R-:W2:Y:S01]  /*0190*/  LDG.E.128 R12, desc[UR10][R12.64] ;  /* 0x0000000a0c0c7981 */ /* 0x000ea2000c1e1d00 */
[----:B------:R-:W-:Y:S02]  /*01a0*/  UISETP.GE.U32.AND UP1, UPT, UR12, 0x4, UPT ;  /* 0x000000040c00788c */ /* 0x000fe4000bf26070 */
[----:B------:R-:W-:Y:S01]  /*01b0*/  UIADD3 UR4, UPT, UPT, UR4, 0x1, URZ ;  /* 0x0000000104047890 */ /* 0x000fe2000fffe0ff */
[----:B------:R-:W-:-:S03]  /*01c0*/  UMOV UR5, URZ ;  /* 0x000000ff00057c82 */ /* 0x000fc60008000000 */
[----:B------:R-:W-:Y:S01]  /*01d0*/  UISETP.NE.AND UP0, UPT, UR4, 0x8, UPT ;  /* 0x000000080400788c */ /* 0x000fe2000bf05270 */
[----:B--2---:R0:W-:Y:S01]  /*01e0*/  STS.128 [R17], R12 ;  /* 0x0000000c11007388 */ /* 0x0041e20000000c00 */
[----:B------:R-:W-:Y:S06]  /*01f0*/  BAR.SYNC.DEFER_BLOCKING 0x0 ;  /* 0x0000000000007b1d */ /* 0x000fec0000010000 */
[----:B------:R-:W-:Y:S05]  /*0200*/  BRA.U !UP1, `(.L_x_1) ;  /* 0x0000000909fc7547 */ /* 0x000fea000b800000 */
[----:B------:R-:W-:-:S05]  /*0210*/  UMOV UR5, URZ ;  /* 0x000000ff00057c82 */ /* 0x000fca0008000000 */
.L_x_26:
[----:B------:R-:W-:Y:S01]  /*0220*/  ULEA UR9, UR5, UR6, 0x4 ;  /* 0x0000000605097291 */ /* 0x000fe2000f8e20ff */
[----:B------:R-:W-:Y:S01]  /*0230*/  BSSY.RECONVERGENT B0, `(.L_x_2) ;  /* 0x000001c000007945 */ /* 0x000fe20003800200 */
[----:B------:R-:W-:Y:S01]  /*0240*/  UMOV UR14, 0xeb1c432d ;  /* 0xeb1c432d000e7882 */ /* 0x000fe20000000000 */
[----:B------:R-:W-:-:S06]  /*0250*/  UMOV UR15, 0x3f1a36e2 ;  /* 0x3f1a36e2000f7882 */ /* 0x000fcc0000000000 */
[----:B0-----:R-:W0:Y:S02]  /*0260*/  LDS.128 R12, [UR9] ;  /* 0x00000009ff0c7984 */ /* 0x001e240008000c00 */
[----:B0----5:R-:W-:Y:S01]  /*0270*/  FADD R16, -R9, R13 ;  /* 0x0000000d09107221 */ /* 0x021fe20000000100 */
[----:B------:R-:W-:Y:S01]  /*0280*/  FADD R19, -R8, R12 ;  /* 0x0000000c08137221 */ /* 0x000fe20000000100 */
[----:B------:R-:W-:Y:S02]  /*0290*/  FADD R24, -R10, R14 ;  /* 0x0000000e0a187221 */ /* 0x000fe40000000100 */
[----:B------:R-:W-:-:S04]  /*02a0*/  FMUL R6, R16, R16 ;  /* 0x0000001010067220 */ /* 0x000fc80000400000 */
[----:B------:R-:W-:-:S04]  /*02b0*/  FFMA R7, R19, R19, R6 ;  /* 0x0000001313077223 */ /* 0x000fc80000000006 */
[----:B------:R-:W-:-:S04]  /*02c0*/  FFMA R11, R24, R24, R7 ;  /* 0x00000018180b7223 */ /* 0x000fc80000000007 */
[----:B------:R-:W0:Y:S02]  /*02d0*/  F2F.F64.F32 R6, R11 ;  /* 0x0000000b00067310 */ /* 0x000e240000201800 */
[----:B0-----:R-:W-:-:S10]  /*02e0*/  DADD R6, R6, UR14 ;  /* 0x0000000e06067e29 */ /* 0x001fd40008000000 */
[----:B------:R-:W0:Y:S02]  /*02f0*/  F2F.F32.F64 R6, R6 ;  /* 0x0000000600067310 */ /* 0x000e240000301000 */
[----:B0-----:R-:W-:-:S04]  /*0300*/  FMUL R13, R6, R6 ;  /* 0x00000006060d7220 */ /* 0x001fc80000400000 */
[----:B------:R-:W-:-:S04]  /*0310*/  FMUL R13, R6, R13 ;  /* 0x0000000d060d7220 */ /* 0x000fc80000400000 */
[----:B------:R0:W1:Y:S01]  /*0320*/  MUFU.RSQ R14, R13 ;  /* 0x0000000d000e7308 */ /* 0x0000620000001400 */
[----:B------:R-:W-:-:S04]  /*0330*/  IADD3 R12, PT, PT, R13, -0xd000000, RZ ;  /* 0xf30000000d0c7810 */ /* 0x000fc80007ffe0ff */
[----:B------:R-:W-:-:S13]  /*0340*/  ISETP.GT.U32.AND P0, PT, R12, 0x727fffff, PT ;  /* 0x727fffff0c00780c */ /* 0x000fda0003f04070 */
[----:B01----:R-:W-:Y:S05]  /*0350*/  @!P0 BRA `(.L_x_3) ;  /* 0x0000000000148947 */ /* 0x003fea0003800000 */
[----:B------:R-:W-:Y:S02]  /*0360*/  MOV R12, R13 ;  /* 0x0000000d000c7202 */ /* 0x000fe40000000f00 */
[----:B------:R-:W-:-:S07]  /*0370*/  MOV R6, 0x390 ;  /* 0x0000039000067802 */ /* 0x000fce0000000f00 */
[----:B------:R-:W-:Y:S05]  /*0380*/  CALL.REL.NOINC `($__internal_1_$__cuda_sm20_sqrt_rn_f32_slowpath) ;  /* 0x0000003000747944 */ /* 0x000fea0003c00000 */
[----:B------:R-:W-:Y:S01]  /*0390*/  MOV R20, R21 ;  /* 0x0000001500147202 */ /* 0x000fe20000000f00 */
[----:B------:R-:W-:Y:S06]  /*03a0*/  BRA `(.L_x_4) ;  /* 0x0000000000107947 */ /* 0x000fec0003800000 */
.L_x_3:
[----:B------:R-:W-:Y:S01]  /*03b0*/  FMUL.FTZ R20, R13, R14 ;  /* 0x0000000e0d147220 */ /* 0x000fe20000410000 */
[----:B------:R-:W-:-:S03]  /*03c0*/  FMUL.FTZ R6, R14, 0.5 ;  /* 0x3f0000000e067820 */ /* 0x000fc60000410000 */
[----:B------:R-:W-:-:S04]  /*03d0*/  FFMA R7, -R20, R20, R13 ;  /* 0x0000001414077223 */ /* 0x000fc8000000010d */
[----:B------:R-:W-:-:S07]  /*03e0*/  FFMA R20, R7, R6, R20 ;  /* 0x0000000607147223 */ /* 0x000fce0000000014 */
.L_x_4:
[----:B------:R-:W-:Y:S05]  /*03f0*/  BSYNC.RECONVERGENT B0 ;  /* 0x0000000000007941 */ /* 0x000fea0003800200 */
.L_x_2:
[----:B------:R-:W-:Y:S01]  /*0400*/  IADD3 R6, PT, PT, R20, 0x1800000, RZ ;  /* 0x0180000014067810 */ /* 0x000fe20007ffe0ff */
[----:B------:R-:W-:Y:S03]  /*0410*/  BSSY.RECONVERGENT B1, `(.L_x_5) ;  /* 0x000000c000017945 */ /* 0x000fe60003800200 */
[----:B------:R-:W-:-:S04]  /*0420*/  LOP3.LUT R6, R6, 0x7f800000, RZ, 0xc0, !PT ;  /* 0x7f80000006067812 */ /* 0x000fc800078ec0ff */
[----:B------:R-:W-:-:S13]  /*0430*/  ISETP.GT.U32.AND P0, PT, R6, 0x1ffffff, PT ;  /* 0x01ffffff0600780c */ /* 0x000fda0003f04070 */
[----:B------:R-:W-:Y:S05]  /*0440*/  @P0 BRA `(.L_x_6) ;  /* 0x0000000000100947 */ /* 0x000fea0003800000 */
[----:B------:R-:W-:-:S07]  /*0450*/  MOV R14, 0x470 ;  /* 0x00000470000e7802 */ /* 0x000fce0000000f00 */
[----:B------:R-:W-:Y:S05]  /*0460*/  CALL.REL.NOINC `($__internal_0_$__cuda_sm20_rcp_rn_f32_slowpath) ;  /* 0x0000002c00687944 */ /* 0x000fea0003c00000 */
[----:B------:R-:W-:Y:S01]  /*0470*/  MOV R6, R20 ;  /* 0x0000001400067202 */ /* 0x000fe20000000f00 */
[----:B------:R-:W-:Y:S06]  /*0480*/  BRA `(.L_x_7) ;  /* 0x0000000000107947 */ /* 0x000fec0003800000 */
.L_x_6:
[----:B------:R-:W0:Y:S02]  /*0490*/  MUFU.RCP R7, R20 ;  /* 0x0000001400077308 */ /* 0x000e240000001000 */
[----:B0-----:R-:W-:-:S04]  /*04a0*/  FFMA R6, R7, R20, -1 ;  /* 0xbf80000007067423 */ /* 0x001fc80000000014 */
[----:B------:R-:W-:-:S04]  /*04b0*/  FADD.FTZ R6, -R6, -RZ ;  /* 0x800000ff06067221 */ /* 0x000fc80000010100 */
[----:B------:R-:W-:-:S07]  /*04c0*/  FFMA R6, R7, R6, R7 ;  /* 0x0000000607067223 */ /* 0x000fce0000000007 */
.L_x_7:
[----:B------:R-:W-:Y:S05]  /*04d0*/  BSYNC.RECONVERGENT B1 ;  /* 0x0000000000017941 */ /* 0x000fea0003800200 */
.L_x_5:
[----:B------:R-:W0:Y:S01]  /*04e0*/  LDS.128 R20, [UR9+0x10] ;  /* 0x00001009ff147984 */ /* 0x000e220008000c00 */
[----:B------:R-:W-:Y:S01]  /*04f0*/  UMOV UR14, 0xeb1c432d ;  /* 0xeb1c432d000e7882 */ /* 0x000fe20000000000 */
[----:B------:R-:W-:Y:S01]  /*0500*/  UMOV UR15, 0x3f1a36e2 ;  /* 0x3f1a36e2000f7882 */ /* 0x000fe20000000000 */
[----:B------:R-:W-:Y:S01]  /*0510*/  FMUL R6, R15, R6 ;  /* 0x000000060f067220 */ /* 0x000fe20000400000 */
[----:B------:R-:W-:Y:S03]  /*0520*/  BSSY.RECONVERGENT B0, `(.L_x_8) ;  /* 0x000001a000007945 */ /* 0x000fe60003800200 */
[-C--:B------:R-:W-:Y:S01]  /*0530*/  FFMA R5, R19, R6.reuse, R5 ;  /* 0x0000000613057223 */ /* 0x080fe20000000005 */
[-C--:B------:R-:W-:Y:S01]  /*0540*/  FFMA R16, R16, R6.reuse, R3 ;  /* 0x0000000610107223 */ /* 0x080fe20000000003 */
[----:B------:R-:W-:Y:S01]  /*0550*/  FFMA R24, R24, R6, R2 ;  /* 0x0000000618187223 */ /* 0x000fe20000000002 */
[----:B0-----:R-:W-:Y:S01]  /*0560*/  FADD R7, -R9, R21 ;  /* 0x0000001509077221 */ /* 0x001fe20000000100 */
[----:B------:R-:W-:Y:S01]  /*0570*/  FADD R11, -R8, R20 ;  /* 0x00000014080b7221 */ /* 0x000fe20000000100 */
[----:B------:R-:W-:-:S02]  /*0580*/  FADD R18, -R10, R22 ;  /* 0x000000160a127221 */ /* 0x000fc40000000100 */
        /* <DEDUP_REMOVED lines=12> */
[----:B------:R-:W-:-:S07]  /*0650*/  MOV R6, 0x670 ;  /* 0x0000067000067802 */ /* 0x000fce0000000f00 */
[----:B------:R-:W-:Y:S05]  /*0660*/  CALL.REL.NOINC `($__internal_1_$__cuda_sm20_sqrt_rn_f32_slowpath) ;  /* 0x0000002c00bc7944 */ /* 0x000fea0003c00000 */
[----:B------:R-:W-:Y:S05]  /*0670*/  BRA `(.L_x_10) ;  /* 0x0000000000107947 */ /* 0x000fea0003800000 */
.L_x_9:
[----:B------:R-:W-:Y:S01]  /*0680*/  FMUL.FTZ R21, R12, R25 ;  /* 0x000000190c157220 */ /* 0x000fe20000410000 */
[----:B------:R-:W-:-:S03]  /*0690*/  FMUL.FTZ R3, R25, 0.5 ;  /* 0x3f00000019037820 */ /* 0x000fc60000410000 */
[----:B------:R-:W-:-:S04]  /*06a0*/  FFMA R2, -R21, R21, R12 ;  /* 0x0000001515027223 */ /* 0x000fc8000000010c */
[----:B------:R-:W-:-:S07]  /*06b0*/  FFMA R21, R2, R3, R21 ;  /* 0x0000000302157223 */ /* 0x000fce0000000015 */
.L_x_10:
[----:B------:R-:W-:Y:S05]  /*06c0*/  BSYNC.RECONVERGENT B0 ;  /* 0x0000000000007941 */ /* 0x000fea0003800200 */
.L_x_8:
[----:B------:R-:W-:Y:S01]  /*06d0*/  IADD3 R2, PT, PT, R21, 0x1800000, RZ ;  /* 0x0180000015027810 */ /* 0x000fe20007ffe0ff */
[----:B------:R-:W-:Y:S03]  /*06e0*/  BSSY.RECONVERGENT B1, `(.L_x_11) ;  /* 0x000000c000017945 */ /* 0x000fe60003800200 */
[----:B------:R-:W-:-:S04]  /*06f0*/  LOP3.LUT R2, R2, 0x7f800000, RZ, 0xc0, !PT ;  /* 0x7f80000002027812 */ /* 0x000fc800078ec0ff */
[----:B------:R-:W-:-:S13]  /*0700*/  ISETP.GT.U32.AND P0, PT, R2, 0x1ffffff, PT ;  /* 0x01ffffff0200780c */ /* 0x000fda0003f04070 */
[----:B------:R-:W-:Y:S05]  /*0710*/  @P0 BRA `(.L_x_12) ;  /* 0x0000000000100947 */ /* 0x000fea0003800000 */
[----:B------:R-:W-:Y:S02]  /*0720*/  MOV R20, R21 ;  /* 0x0000001500147202 */ /* 0x000fe40000000f00 */
[----:B------:R-:W-:-:S07]  /*0730*/  MOV R14, 0x750 ;  /* 0x00000750000e7802 */ /* 0x000fce0000000f00 */
[----:B------:R-:W-:Y:S05]  /*0740*/  CALL.REL.NOINC `($__internal_0_$__cuda_sm20_rcp_rn_f32_slowpath) ;  /* 0x0000002800b07944 */ /* 0x000fea0003c00000 */
[----:B------:R-:W-:Y:S05]  /*0750*/  BRA `(.L_x_13) ;  /* 0x0000000000107947 */ /* 0x000fea0003800000 */
.L_x_12:
[----:B------:R-:W0:Y:S02]  /*0760*/  MUFU.RCP R20, R21 ;  /* 0x0000001500147308 */ /* 0x000e240000001000 */
[----:B0-----:R-:W-:-:S04]  /*0770*/  FFMA R2, R20, R21, -1 ;  /* 0xbf80000014027423 */ /* 0x001fc80000000015 */
[----:B------:R-:W-:-:S04]  /*0780*/  FADD.FTZ R3, -R2, -RZ ;  /* 0x800000ff02037221 */ /* 0x000fc80000010100 */
[----:B------:R-:W-:-:S07]  /*0790*/  FFMA R20, R20, R3, R20 ;  /* 0x0000000314147223 */ /* 0x000fce0000000014 */
.L_x_13:
[----:B------:R-:W-:Y:S05]  /*07a0*/  BSYNC.RECONVERGENT B1 ;  /* 0x0000000000017941 */ /* 0x000fea0003800200 */
.L_x_11:
        /* <DEDUP_REMOVED lines=28> */
.L_x_15:
[----:B------:R-:W-:Y:S01]  /*0970*/  FMUL.FTZ R20, R21, R22 ;  /* 0x0000001615147220 */ /* 0x000fe20000410000 */
[----:B------:R-:W-:-:S03]  /*0980*/  FMUL.FTZ R6, R22, 0.5 ;  /* 0x3f00000016067820 */ /* 0x000fc60000410000 */
[----:B------:R-:W-:-:S04]  /*0990*/  FFMA R7, -R20, R20, R21 ;  /* 0x0000001414077223 */ /* 0x000fc80000000115 */
[----:B------:R-:W-:-:S07]  /*09a0*/  FFMA R20, R7, R6, R20 ;  /* 0x0000000607147223 */ /* 0x000fce0000000014 */
.L_x_16:
[----:B------:R-:W-:Y:S05]  /*09b0*/  BSYNC.RECONVERGENT B0 ;  /* 0x0000000000007941 */ /* 0x000fea0003800200 */
.L_x_14:
        /* <DEDUP_REMOVED lines=9> */
.L_x_18:
[----:B------:R-:W0:Y:S02]  /*0a50*/  MUFU.RCP R7, R20 ;  /* 0x0000001400077308 */ /* 0x000e240000001000 */
[----:B0-----:R-:W-:-:S04]  /*0a60*/  FFMA R6, R7, R20, -1 ;  /* 0xbf80000007067423 */ /* 0x001fc80000000014 */
[----:B------:R-:W-:-:S04]  /*0a70*/  FADD.FTZ R6, -R6, -RZ ;  /* 0x800000ff06067221 */ /* 0x000fc80000010100 */
[----:B------:R-:W-:-:S07]  /*0a80*/  FFMA R6, R7, R6, R7 ;  /* 0x0000000607067223 */ /* 0x000fce0000000007 */
.L_x_19:
[----:B------:R-:W-:Y:S05]  /*0a90*/  BSYNC.RECONVERGENT B1 ;  /* 0x0000000000017941 */ /* 0x000fea0003800200 */
.L_x_17:
        /* <DEDUP_REMOVED lines=28> */
.L_x_21:
[----:B------:R-:W-:Y:S01]  /*0c60*/  FMUL.FTZ R20, R21, R22 ;  /* 0x0000001615147220 */ /* 0x000fe20000410000 */
[----:B------:R-:W-:-:S03]  /*0c70*/  FMUL.FTZ R2, R22, 0.5 ;  /* 0x3f00000016027820 */ /* 0x000fc60000410000 */
[----:B------:R-:W-:-:S04]  /*0c80*/  FFMA R3, -R20, R20, R21 ;  /* 0x0000001414037223 */ /* 0x000fc80000000115 */
[----:B------:R-:W-:-:S07]  /*0c90*/  FFMA R20, R3, R2, R20 ;  /* 0x0000000203147223 */ /* 0x000fce0000000014 */
.L_x_22:
[----:B------:R-:W-:Y:S05]  /*0ca0*/  BSYNC.RECONVERGENT B0 ;  /* 0x0000000000007941 */ /* 0x000fea0003800200 */
.L_x_20:
[----:B------:R-:W-:Y:S01]  /*0cb0*/  IADD3 R2, PT, PT, R20, 0x1800000, RZ ;  /* 0x0180000014027810 */ /* 0x000fe20007ffe0ff */
[----:B------:R-:W-:Y:S03]  /*0cc0*/  BSSY.RECONVERGENT B1, `(.L_x_23) ;  /* 0x000000b000017945 */ /* 0x000fe60003800200 */
[----:B------:R-:W-:-:S04]  /*0cd0*/  LOP3.LUT R2, R2, 0x7f800000, RZ, 0xc0, !PT ;  /* 0x7f80000002027812 */ /* 0x000fc800078ec0ff */
[----:B------:R-:W-:-:S13]  /*0ce0*/  ISETP.GT.U32.AND P0, PT, R2, 0x1ffffff, PT ;  /* 0x01ffffff0200780c */ /* 0x000fda0003f04070 */
[----:B------:R-:W-:Y:S05]  /*0cf0*/  @P0 BRA `(.L_x_24) ;  /* 0x00000000000c0947 */ /* 0x000fea0003800000 */
[----:B------:R-:W-:-:S07]  /*0d00*/  MOV R14, 0xd20 ;  /* 0x00000d20000e7802 */ /* 0x000fce0000000f00 */
[----:B------:R-:W-:Y:S05]  /*0d10*/  CALL.REL.NOINC `($__internal_0_$__cuda_sm20_rcp_rn_f32_slowpath) ;  /* 0x00000024003c7944 */ /* 0x000fea0003c00000 */
[----:B------:R-:W-:Y:S05]  /*0d20*/  BRA `(.L_x_25) ;  /* 0x0000000000107947 */ /* 0x000fea0003800000 */
.L_x_24:
[----:B------:R-:W0:Y:S02]  /*0d30*/  MUFU.RCP R3, R20 ;  /* 0x0000001400037308 */ /* 0x000e240000001000 */
[----:B0-----:R-:W-:-:S04]  /*0d40*/  FFMA R2, R3, R20, -1 ;  /* 0xbf80000003027423 */ /* 0x001fc80000000014 */
[----:B------:R-:W-:-:S04]  /*0d50*/  FADD.FTZ R2, -R2, -RZ ;  /* 0x800000ff02027221 */ /* 0x000fc80000010100 */
[----:B------:R-:W-:-:S07]  /*0d60*/  FFMA R20, R3, R2, R3 ;  /* 0x0000000203147223 */ /* 0x000fce0000000003 */
.L_x_25:
[----:B------:R-:W-:Y:S05]  /*0d70*/  BSYNC.RECONVERGENT B1 ;  /* 0x0000000000017941 */ /* 0x000fea0003800200 */
.L_x_23:
[----:B------:R-:W-:Y:S01]  /*0d80*/  UIADD3 UR5, UPT, UPT, UR5, 0x4, URZ ;  /* 0x0000000405057890 */ /* 0x000fe2000fffe0ff */
[----:B------:R-:W-:-:S03]  /*0d90*/  FMUL R20, R23, R20 ;  /* 0x0000001417147220 */ /* 0x000fc60000400000 */
[----:B------:R-:W-:Y:S01]  /*0da0*/  UISETP.NE.AND UP1, UPT, UR5, UR7, UPT ;  /* 0x000000070500728c */ /* 0x000fe2000bf25270 */
[-C--:B------:R-:W-:Y:S01]  /*0db0*/  FFMA R5, R18, R20.reuse, R5 ;  /* 0x0000001412057223 */ /* 0x080fe20000000005 */
[-C--:B------:R-:W-:Y:S01]  /*0dc0*/  FFMA R3, R7, R20.reuse, R16 ;  /* 0x0000001407037223 */ /* 0x080fe20000000010 */
[----:B------:R-:W-:-:S06]  /*0dd0*/  FFMA R2, R11, R20, R24 ;  /* 0x000000140b027223 */ /* 0x000fcc0000000018 */
[----:B------:R-:W-:Y:S05]  /*0de0*/  BRA.U UP1, `(.L_x_26) ;  /* 0xfffffff5010c7547 */ /* 0x000fea000b83ffff */
[----:B------:R-:W-:-:S05]  /*0df0*/  UMOV UR5, UR7 ;  /* 0x0000000700057c82 */ /* 0x000fca0008000000 */
.L_x_1:
[----:B------:R-:W-:-:S09]  /*0e00*/  UISETP.NE.AND UP1, UPT, UR8, URZ, UPT ;  /* 0x000000ff0800728c */ /* 0x000fd2000bf25270 */
[----:B------:R-:W-:Y:S05]  /*0e10*/  BRA.U !UP1, `(.L_x_27) ;  /* 0x0000000909487547 */ /* 0x000fea000b800000 */
[----:B------:R-:W-:-:S09]  /*0e20*/  UISETP.NE.AND UP1, UPT, UR8, 0x1, UPT ;  /* 0x000000010800788c */ /* 0x000fd2000bf25270 */
[----:B------:R-:W-:Y:S05]  /*0e30*/  BRA.U !UP1, `(.L_x_28) ;  /* 0x00000005097c7547 */ /* 0x000fea000b800000 */
        /* <DEDUP_REMOVED lines=25> */
.L_x_30:
[----:B------:R-:W-:Y:S01]  /*0fd0*/  FMUL.FTZ R20, R19, R18 ;  /* 0x0000001213147220 */ /* 0x000fe20000410000 */
[----:B------:R-:W-:-:S03]  /*0fe0*/  FMUL.FTZ R6, R18, 0.5 ;  /* 0x3f00000012067820 */ /* 0x000fc60000410000 */
[----:B------:R-:W-:-:S04]  /*0ff0*/  FFMA R13, -R20, R20, R19 ;  /* 0x00000014140d7223 */ /* 0x000fc80000000113 */
[----:B------:R-:W-:-:S07]  /*1000*/  FFMA R20, R13, R6, R20 ;  /* 0x000000060d147223 */ /* 0x000fce0000000014 */
.L_x_31:
[----:B------:R-:W-:Y:S05]  /*1010*/  BSYNC.RECONVERGENT B0 ;  /* 0x0000000000007941 */ /* 0x000fea0003800200 */
.L_x_29:
        /* <DEDUP_REMOVED lines=9> */
.L_x_33:
[----:B------:R-:W0:Y:S02]  /*10b0*/  MUFU.RCP R13, R20 ;  /* 0x00000014000d7308 */ /* 0x000e240000001000 */
[----:B0-----:R-:W-:-:S04]  /*10c0*/  FFMA R6, R13, R20, -1 ;  /* 0xbf8000000d067423 */ /* 0x001fc80000000014 */
[----:B------:R-:W-:-:S04]  /*10d0*/  FADD.FTZ R6, -R6, -RZ ;  /* 0x800000ff06067221 */ /* 0x000fc80000010100 */
[----:B------:R-:W-:-:S07]  /*10e0*/  FFMA R6, R13, R6, R13 ;  /* 0x000000060d067223 */ /* 0x000fce000000000d */
.L_x_34:
[----:B------:R-:W-:Y:S05]  /*10f0*/  BSYNC.RECONVERGENT B1 ;  /* 0x0000000000017941 */ /* 0x000fea0003800200 */
.L_x_32:
        /* <DEDUP_REMOVED lines=28> */
.L_x_36:
[----:B------:R-:W-:Y:S01]  /*12c0*/  FMUL.FTZ R20, R21, R22 ;  /* 0x0000001615147220 */ /* 0x000fe20000410000 */
[----:B------:R-:W-:-:S03]  /*12d0*/  FMUL.FTZ R6, R22, 0.5 ;  /* 0x3f00000016067820 */ /* 0x000fc60000410000 */
[----:B------:R-:W-:-:S04]  /*12e0*/  FFMA R7, -R20, R20, R21 ;  /* 0x0000001414077223 */ /* 0x000fc80000000115 */
[----:B------:R-:W-:-:S07]  /*12f0*/  FFMA R20, R7, R6, R20 ;  /* 0x0000000607147223 */ /* 0x000fce0000000014 */
.L_x_37:
[----:B------:R-:W-:Y:S05]  /*1300*/  BSYNC.RECONVERGENT B0 ;  /* 0x0000000000007941 */ /* 0x000fea0003800200 */
.L_x_35:
        /* <DEDUP_REMOVED lines=8> */
.L_x_39:
[----:B------:R-:W0:Y:S02]  /*1390*/  MUFU.RCP R7, R20 ;  /* 0x0000001400077308 */ /* 0x000e240000001000 */
[----:B0-----:R-:W-:-:S04]  /*13a0*/  FFMA R6, R7, R20, -1 ;  /* 0xbf80000007067423 */ /* 0x001fc80000000014 */
[----:B------:R-:W-:-:S04]  /*13b0*/  FADD.FTZ R6, -R6, -RZ ;  /* 0x800000ff06067221 */ /* 0x000fc80000010100 */
[----:B------:R-:W-:-:S07]  /*13c0*/  FFMA R20, R7, R6, R7 ;  /* 0x0000000607147223 */ /* 0x000fce0000000007 */
.L_x_40:
[----:B------:R-:W-:Y:S05]  /*13d0*/  BSYNC.RECONVERGENT B1 ;  /* 0x0000000000017941 */ /* 0x000fea0003800200 */
.L_x_38:
[----:B------:R-:W-:Y:S01]  /*13e0*/  FMUL R20, R23, R20 ;  /* 0x0000001417147220 */ /* 0x000fe20000400000 */
[----:B------:R-:W-:-:S03]  /*13f0*/  UIADD3 UR5, UPT, UPT, UR5, 0x2, URZ ;  /* 0x0000000205057890 */ /* 0x000fc6000fffe0ff */
[-C--:B------:R-:W-:Y:S01]  /*1400*/  FFMA R5, R19, R20.reuse, R5 ;  /* 0x0000001413057223 */ /* 0x080fe20000000005 */
[-C--:B------:R-:W-:Y:S01]  /*1410*/  FFMA R3, R18, R20.reuse, R3 ;  /* 0x0000001412037223 */ /* 0x080fe20000000003 */
[----:B------:R-:W-:-:S07]  /*1420*/  FFMA R2, R24, R20, R2 ;  /* 0x0000001418027223 */ /* 0x000fce0000000002 */
.L_x_28:
[----:B------:R-:W-:-:S09]  /*1430*/  ULOP3.LUT UP1, URZ, UR12, 0x1, URZ, 0xc0, !UPT ;  /* 0x000000010cff7892 */ /* 0x000fd2000f82c0ff */
        /* <DEDUP_REMOVED lines=26> */
.L_x_42:
[----:B------:R-:W-:Y:S01]  /*15e0*/  FMUL.FTZ R20, R19, R18 ;  /* 0x0000001213147220 */ /* 0x000fe20000410000 */
[----:B------:R-:W-:-:S03]  /*15f0*/  FMUL.FTZ R6, R18, 0.5 ;  /* 0x3f00000012067820 */ /* 0x000fc60000410000 */
[----:B------:R-:W-:-:S04]  /*1600*/  FFMA R13, -R20, R20, R19 ;  /* 0x00000014140d7223 */ /* 0x000fc80000000113 */
[----:B------:R-:W-:-:S07]  /*1610*/  FFMA R20, R13, R6, R20 ;  /* 0x000000060d147223 */ /* 0x000fce0000000014 */
.L_x_43:
[----:B------:R-:W-:Y:S05]  /*1620*/  BSYNC.RECONVERGENT B0 ;  /* 0x0000000000007941 */ /* 0x000fea0003800200 */
.L_x_41:
        /* <DEDUP_REMOVED lines=8> */
.L_x_45:
[----:B------:R-:W0:Y:S02]  /*16b0*/  MUFU.RCP R13, R20 ;  /* 0x00000014000d7308 */ /* 0x000e240000001000 */
[----:B0-----:R-:W-:-:S04]  /*16c0*/  FFMA R6, R13, R20, -1 ;  /* 0xbf8000000d067423 */ /* 0x001fc80000000014 */
[----:B------:R-:W-:-:S04]  /*16d0*/  FADD.FTZ R6, -R6, -RZ ;  /* 0x800000ff06067221 */ /* 0x000fc80000010100 */
[----:B------:R-:W-:-:S07]  /*16e0*/  FFMA R20, R13, R6, R13 ;  /* 0x000000060d147223 */ /* 0x000fce000000000d */
.L_x_46:
[----:B------:R-:W-:Y:S05]  /*16f0*/  BSYNC.RECONVERGENT B1 ;  /* 0x0000000000017941 */ /* 0x000fea0003800200 */
.L_x_44:
[----:B------:R-:W-:-:S04]  /*1700*/  FMUL R20, R15, R20 ;  /* 0x000000140f147220 */ /* 0x000fc80000400000 */
[-C--:B------:R-:W-:Y:S01]  /*1710*/  FFMA R5, R11, R20.reuse, R5 ;  /* 0x000000140b057223 */ /* 0x080fe20000000005 */
[-C--:B------:R-:W-:Y:S01]  /*1720*/  FFMA R3, R7, R20.reuse, R3 ;  /* 0x0000001407037223 */ /* 0x080fe20000000003 */
[----:B------:R-:W-:-:S07]  /*1730*/  FFMA R2, R16, R20, R2 ;  /* 0x0000001410027223 */ /* 0x000fce0000000002 */
.L_x_27:
[----:B------:R-:W-:Y:S06]  /*1740*/  BAR.SYNC.DEFER_BLOCKING 0x0 ;  /* 0x0000000000007b1d */ /* 0x000fec0000010000 */
[----:B------:R-:W-:Y:S05]  /*1750*/  BRA.U UP0, `(.L_x_47) ;  /* 0xffffffe9007c7547 */ /* 0x000fea000b83ffff */
[----:B------:R-:W1:Y:S02]  /*1760*/  LDC.64 R6, c[0x0][0x390] ;  /* 0x0000e400ff067b82 */ /* 0x000e640000000a00 */
[----:B-1----:R-:W-:-:S05]  /*1770*/  IMAD.WIDE R6, R4, 0xc, R6 ;  /* 0x0000000c04067825 */ /* 0x002fca00078e0206 */
[----:B------:R1:W-:Y:S04]  /*1780*/  STG.E desc[UR10][R6.64], R5 ;  /* 0x0000000506007986 */ /* 0x0003e8000c10190a */
[----:B------:R1:W-:Y:S04]  /*1790*/  STG.E desc[UR10][R6.64+0x4], R3 ;  /* 0x0000040306007986 */ /* 0x0003e8000c10190a */
[----:B------:R1:W-:Y:S01]  /*17a0*/  STG.E desc[UR10][R6.64+0x8], R2 ;  /* 0x0000080206007986 */ /* 0x0003e2000c10190a */
[----:B------:R-:W-:Y:S06]  /*17b0*/  BAR.SYNC.DEFER_BLOCKING 0x0 ;  /* 0x0000000000007b1d */ /* 0x000fec0000010000 */
.L_x_0:
[----:B------:R-:W2:Y:S01]  /*17c0*/  LDC.64 R24, c[0x0][0x390] ;  /* 0x0000e400ff187b82 */ /* 0x000ea20000000a00 */
[----:B------:R-:W3:Y:S07]  /*17d0*/  LDCU UR4, c[0x0][0x398] ;  /* 0x00007300ff0477ac */ /* 0x000eee0008000800 */
[----:B------:R-:W4:Y:S08]  /*17e0*/  LDC.64 R26, c[0x0][0x388] ;  /* 0x0000e200ff1a7b82 */ /* 0x000f300000000a00 */
[----:B0-----:R-:W0:Y:S01]  /*17f0*/  LDC.64 R12, c[0x0][0x380] ;  /* 0x0000e000ff0c7b82 */ /* 0x001e220000000a00 */
[----:B--2---:R-:W-:-:S05]  /*1800*/  IMAD.WIDE R24, R4, 0xc, R24 ;  /* 0x0000000c04187825 */ /* 0x004fca00078e0218 */
[----:B------:R-:W2:Y:S01]  /*1810*/  LDG.E R16, desc[UR10][R24.64] ;  /* 0x0000000a18107981 */ /* 0x000ea2000c1e1900 */
[----:B----4-:R-:W-:-:S03]  /*1820*/  IMAD.WIDE R26, R4, 0xc, R26 ;  /* 0x0000000c041a7825 */ /* 0x010fc600078e021a */
[----:B-1----:R-:W4:Y:S04]  /*1830*/  LDG.E R2, desc[UR10][R24.64+0x4] ;  /* 0x0000040a18027981 */ /* 0x002f28000c1e1900 */
[----:B------:R-:W3:Y:S01]  /*1840*/  LDG.E R3, desc[UR10][R24.64+0x8] ;  /* 0x0000080a18037981 */ /* 0x000ee2000c1e1900 */
[----:B------:R-:W-:Y:S01]  /*1850*/  BAR.SYNC.DEFER_BLOCKING 0x0 ;  /* 0x0000000000007b1d */ /* 0x000fe20000010000 */
[----:B0-----:R-:W-:-:S05]  /*1860*/  IMAD.WIDE R12, R4, 0x10, R12 ;  /* 0x00000010040c7825 */ /* 0x001fca00078e020c */
[----:B-----5:R-:W3:Y:S04]  /*1870*/  LDG.E R8, desc[UR10][R26.64] ;  /* 0x0000000a1a087981 */ /* 0x020ee8000c1e1900 */
[----:B------:R-:W3:Y:S04]  /*1880*/  LDG.E R9, desc[UR10][R26.64+0x4] ;  /* 0x0000040a1a097981 */ /* 0x000ee8000c1e1900 */
[----:B------:R-:W3:Y:S04]  /*1890*/  LDG.E R10, desc[UR10][R26.64+0x8] ;  /* 0x0000080a1a0a7981 */ /* 0x000ee8000c1e1900 */
[----:B------:R-:W3:Y:S01]  /*18a0*/  LDG.E.128 R4, desc[UR10][R12.64] ;  /* 0x0000000a0c047981 */ /* 0x000ee2000c1e1d00 */
[----:B--2---:R-:W-:Y:S01]  /*18b0*/  FMUL R11, R16, 0.5 ;  /* 0x3f000000100b7820 */ /* 0x004fe20000400000 */
[----:B----4-:R-:W-:Y:S01]  /*18c0*/  FMUL R14, R2, 0.5 ;  /* 0x3f000000020e7820 */ /* 0x010fe20000400000 */
[----:B---3--:R-:W-:-:S02]  /*18d0*/  FMUL R15, R3, 0.5 ;  /* 0x3f000000030f7820 */ /* 0x008fc40000400000 */
[----:B------:R-:W-:Y:S01]  /*18e0*/  FMUL R11, R11, UR4 ;  /* 0x000000040b0b7c20 */ /* 0x000fe20008400000 */
[----:B------:R-:W-:Y:S01]  /*18f0*/  FMUL R14, R14, UR4 ;  /* 0x000000040e0e7c20 */ /* 0x000fe20008400000 */
[----:B------:R-:W-:Y:S01]  /*1900*/  FMUL R15, R15, UR4 ;  /* 0x000000040f0f7c20 */ /* 0x000fe20008400000 */
[----:B------:R-:W-:Y:S01]  /*1910*/  FMUL R8, R8, UR4 ;  /* 0x0000000408087c20 */ /* 0x000fe20008400000 */
[----:B------:R-:W-:Y:S01]  /*1920*/  FMUL R9, R9, UR4 ;  /* 0x0000000409097c20 */ /* 0x000fe20008400000 */
[----:B------:R-:W-:Y:S02]  /*1930*/  FMUL R10, R10, UR4 ;  /* 0x000000040a0a7c20 */ /* 0x000fe40008400000 */
[----:B------:R-:W-:Y:S01]  /*1940*/  FFMA R11, R11, UR4, R8 ;  /* 0x000000040b0b7c23 */ /* 0x000fe20008000008 */
[----:B------:R-:W-:Y:S01]  /*1950*/  FFMA R14, R14, UR4, R9 ;  /* 0x000000040e0e7c23 */ /* 0x000fe20008000009 */
[----:B------:R-:W-:Y:S02]  /*1960*/  FFMA R15, R15, UR4, R10 ;  /* 0x000000040f0f7c23 */ /* 0x000fe4000800000a */
[----:B------:R-:W-:Y:S01]  /*1970*/  FADD R4, R11, R4 ;  /* 0x000000040b047221 */ /* 0x000fe20000000000 */
[----:B------:R-:W-:Y:S01]  /*1980*/  FADD R5, R5, R14 ;  /* 0x0000000e05057221 */ /* 0x000fe20000000000 */
[----:B------:R-:W-:-:S04]  /*1990*/  FADD R15, R6, R15 ;  /* 0x0000000f060f7221 */ /* 0x000fc80000000000 */
[----:B------:R0:W-:Y:S04]  /*19a0*/  STG.E.64 desc[UR10][R12.64], R4 ;  /* 0x000000040c007986 */ /* 0x0001e8000c101b0a */
[----:B------:R0:W-:Y:S01]  /*19b0*/  STG.E desc[UR10][R12.64+0x8], R15 ;  /* 0x0000080f0c007986 */ /* 0x0001e2000c10190a */
[----:B------:R-:W-:Y:S06]  /*19c0*/  BAR.SYNC.DEFER_BLOCKING 0x0 ;  /* 0x0000000000007b1d */ /* 0x000fec0000010000 */
[----:B------:R0:W2:Y:S01]  /*19d0*/  LDG.E.128 R8, desc[UR10][R12.64] ;  /* 0x0000000a0c087981 */ /* 0x0000a2000c1e1d00 */
[----:B------:R-:W-:Y:S01]  /*19e0*/  ULOP3.LUT UR4, UR12, 0xfffffffc, URZ, 0xc0, !UPT ;  /* 0xfffffffc0c047892 */ /* 0x000fe2000f8ec0ff */
[----:B------:R-:W-:Y:S01]  /*19f0*/  CS2R R18, SRZ ;  /* 0x0000000000127805 */ /* 0x000fe2000001ff00 */
[----:B------:R-:W-:-:S02]  /*1a00*/  ULOP3.LUT UR8, UR12, 0x7fc, URZ, 0xc0, !UPT ;  /* 0x000007fc0c087892 */ /* 0x000fc4000f8ec0ff */
[----:B------:R-:W-:-:S03]  /*1a10*/  UIADD3 UR7, UPT, UPT, -UR4, URZ, URZ ;  /* 0x000000ff04077290 */ /* 0x000fc6000fffe1ff */
[----:B------:R-:W-:Y:S01]  /*1a20*/  UMOV UR4, URZ ;  /* 0x000000ff00047c82 */ /* 0x000fe20008000000 */
[----:B0-2---:R-:W-:-:S08]  /*1a30*/  HFMA2 R11, -RZ, RZ, 0, 0 ;  /* 0x00000000ff0b7431 */ /* 0x005fd000000001ff */
.L_x_94:
        /* <DEDUP_REMOVED lines=12> */
[----:B------:R-:W1:Y:S01]  /*1b00*/  S2UR UR6, SR_CgaCtaId ;  /* 0x00000000000679c3 */ /* 0x000e620000008800 */
[----:B------:R-:W-:Y:S02]  /*1b10*/  UMOV UR5, 0x400 ;  /* 0x0000040000057882 */ /* 0x000fe40000000000 */
[----:B-1----:R-:W-:-:S03]  /*1b20*/  ULEA UR5, UR6, UR5, 0x18 ;  /* 0x0000000506057291 */ /* 0x002fc6000f8ec0ff */
[----:B------:R-:W-:Y:S01]  /*1b30*/  UMOV UR6, UR7 ;  /* 0x0000000700067c82 */ /* 0x000fe20008000000 */
[----:B------:R-:W-:-:S12]  /*1b40*/  UIADD3 UR5, UPT, UPT, UR5, 0x20, URZ ;  /* 0x0000002005057890 */ /* 0x000fd8000fffe0ff */
.L_x_73:
[----:B------:R-:W1:Y:S01]  /*1b50*/  LDS.128 R12, [UR5+-0x20] ;  /* 0xffffe005ff0c7984 */ /* 0x000e620008000c00 */
[----:B------:R-:W-:Y:S01]  /*1b60*/  UMOV UR14, 0xeb1c432d ;  /* 0xeb1c432d000e7882 */ /* 0x000fe20000000000 */
[----:B------:R-:W-:Y:S01]  /*1b70*/  UMOV UR15, 0x3f1a36e2 ;  /* 0x3f1a36e2000f7882 */ /* 0x000fe20000000000 */
[----:B------:R-:W-:Y:S01]  /*1b80*/  BSSY.RECONVERGENT B0, `(.L_x_49) ;  /* 0x0000017000007945 */ /* 0x000fe20003800200 */
[----:B-1----:R-:W-:Y:S01]  /*1b90*/  FADD R23, -R9, R13 ;  /* 0x0000000d09177221 */ /* 0x002fe20000000100 */
[----:B------:R-:W-:Y:S01]  /*1ba0*/  FADD R29, -R8, R12 ;  /* 0x0000000c081d7221 */ /* 0x000fe20000000100 */
[----:B------:R-:W-:Y:S02]  /*1bb0*/  FADD R30, -R10, R14 ;  /* 0x0000000e0a1e7221 */ /* 0x000fe40000000100 */
[----:B0-----:R-:W-:-:S04]  /*1bc0*/  FMUL R4, R23, R23 ;  /* 0x0000001717047220 */ /* 0x001fc80000400000 */
        /* <DEDUP_REMOVED lines=14> */
.L_x_50:
[----:B------:R-:W-:Y:S01]  /*1cb0*/  FMUL.FTZ R21, R12, R13 ;  /* 0x0000000d0c157220 */ /* 0x000fe20000410000 */
[----:B------:R-:W-:-:S03]  /*1cc0*/  FMUL.FTZ R5, R13, 0.5 ;  /* 0x3f0000000d057820 */ /* 0x000fc60000410000 */
[----:B------:R-:W-:-:S04]  /*1cd0*/  FFMA R4, -R21, R21, R12 ;  /* 0x0000001515047223 */ /* 0x000fc8000000010c */
[----:B------:R-:W-:-:S07]  /*1ce0*/  FFMA R21, R4, R5, R21 ;  /* 0x0000000504157223 */ /* 0x000fce0000000015 */
.L_x_51:
[----:B------:R-:W-:Y:S05]  /*1cf0*/  BSYNC.RECONVERGENT B0 ;  /* 0x0000000000007941 */ /* 0x000fea0003800200 */
.L_x_49:
        /* <DEDUP_REMOVED lines=9> */
.L_x_53:
[----:B------:R-:W0:Y:S02]  /*1d90*/  MUFU.RCP R20, R21 ;  /* 0x0000001500147308 */ /* 0x000e240000001000 */
[----:B0-----:R-:W-:-:S04]  /*1da0*/  FFMA R4, R20, R21, -1 ;  /* 0xbf80000014047423 */ /* 0x001fc80000000015 */
[----:B------:R-:W-:-:S04]  /*1db0*/  FADD.FTZ R5, -R4, -RZ ;  /* 0x800000ff04057221 */ /* 0x000fc80000010100 */
[----:B------:R-:W-:-:S07]  /*1dc0*/  FFMA R20, R20, R5, R20 ;  /* 0x0000000514147223 */ /* 0x000fce0000000014 */
.L_x_54:
[----:B------:R-:W-:Y:S05]  /*1dd0*/  BSYNC.RECONVERGENT B1 ;  /* 0x0000000000017941 */ /* 0x000fea0003800200 */
.L_x_52:
[----:B------:R-:W0:Y:S01]  /*1de0*/  LDS.128 R4, [UR5+-0x10] ;  /* 0xfffff005ff047984 */ /* 0x000e220008000c00 */
        /* <DEDUP_REMOVED lines=25> */
.L_x_56:
[----:B------:R-:W-:Y:S01]  /*1f80*/  FMUL.FTZ R21, R12, R15 ;  /* 0x0000000f0c157220 */ /* 0x000fe20000410000 */
[----:B------:R-:W-:-:S03]  /*1f90*/  FMUL.FTZ R15, R15, 0.5 ;  /* 0x3f0000000f0f7820 */ /* 0x000fc60000410000 */
[----:B------:R-:W-:-:S04]  /*1fa0*/  FFMA R12, -R21, R21, R12 ;  /* 0x00000015150c7223 */ /* 0x000fc8000000010c */
[----:B------:R-:W-:-:S07]  /*1fb0*/  FFMA R21, R12, R15, R21 ;  /* 0x0000000f0c157223 */ /* 0x000fce0000000015 */
.L_x_57:
[----:B------:R-:W-:Y:S05]  /*1fc0*/  BSYNC.RECONVERGENT B0 ;  /* 0x0000000000007941 */ /* 0x000fea0003800200 */
.L_x_55:
        /* <DEDUP_REMOVED lines=9> */
.L_x_59:
[----:B------:R-:W0:Y:S02]  /*2060*/  MUFU.RCP R20, R21 ;  /* 0x0000001500147308 */ /* 0x000e240000001000 */
[----:B0-----:R-:W-:-:S04]  /*2070*/  FFMA R6, R20, R21, -1 ;  /* 0xbf80000014067423 */ /* 0x001fc80000000015 */
[----:B------:R-:W-:-:S04]  /*2080*/  FADD.FTZ R13, -R6, -RZ ;  /* 0x800000ff060d7221 */ /* 0x000fc80000010100 */
[----:B------:R-:W-:-:S07]  /*2090*/  FFMA R20, R20, R13, R20 ;  /* 0x0000000d14147223 */ /* 0x000fce0000000014 */
.L_x_60:
[----:B------:R-:W-:Y:S05]  /*20a0*/  BSYNC.RECONVERGENT B1 ;  /* 0x0000000000017941 */ /* 0x000fea0003800200 */
.L_x_58:
[----:B------:R-:W0:Y:S01]  /*20b0*/  LDS.128 R12, [UR5] ;  /* 0x00000005ff0c7984 */ /* 0x000e220008000c00 */
        /* <DEDUP_REMOVED lines=25> */
.L_x_62:
[----:B------:R-:W-:Y:S01]  /*2250*/  FMUL.FTZ R21, R12, R7 ;  /* 0x000000070c157220 */ /* 0x000fe20000410000 */
[----:B------:R-:W-:-:S03]  /*2260*/  FMUL.FTZ R7, R7, 0.5 ;  /* 0x3f00000007077820 */ /* 0x000fc60000410000 */
[----:B------:R-:W-:-:S04]  /*2270*/  FFMA R12, -R21, R21, R12 ;  /* 0x00000015150c7223 */ /* 0x000fc8000000010c */
[----:B------:R-:W-:-:S07]  /*2280*/  FFMA R21, R12, R7, R21 ;  /* 0x000000070c157223 */ /* 0x000fce0000000015 */
.L_x_63:
[----:B------:R-:W-:Y:S05]  /*2290*/  BSYNC.RECONVERGENT B0 ;  /* 0x0000000000007941 */ /* 0x000fea0003800200 */
.L_x_61:
        /* <DEDUP_REMOVED lines=9> */
.L_x_65:
[----:B------:R-:W0:Y:S02]  /*2330*/  MUFU.RCP R20, R21 ;  /* 0x0000001500147308 */ /* 0x000e240000001000 */
[----:B0-----:R-:W-:-:S04]  /*2340*/  FFMA R4, R20, R21, -1 ;  /* 0xbf80000014047423 */ /* 0x001fc80000000015 */
[----:B------:R-:W-:-:S04]  /*2350*/  FADD.FTZ R5, -R4, -RZ ;  /* 0x800000ff04057221 */ /* 0x000fc80000010100 */
[----:B------:R-:W-:-:S07]  /*2360*/  FFMA R20, R20, R5, R20 ;  /* 0x0000000514147223 */ /* 0x000fce0000000014 */
.L_x_66:
[----:B------:R-:W-:Y:S05]  /*2370*/  BSYNC.RECONVERGENT B1 ;  /* 0x0000000000017941 */ /* 0x000fea0003800200 */
.L_x_64:
        /* <DEDUP_REMOVED lines=25> */
[----:B------:R-:W-:Y:S01]  /*2510*/  MOV R20, R21 ;  /* 0x0000001500147202 */ /* 0x000fe20000000f00 */
[----:B------:R-:W-:Y:S06]  /*2520*/  BRA `(.L_x_69) ;  /* 0x0000000000107947 */ /* 0x000fec0003800000 */
.L_x_68:
[----:B------:R-:W-:Y:S01]  /*2530*/  FMUL.FTZ R13, R12, R15 ;  /* 0x0000000f0c0d7220 */ /* 0x000fe20000410000 */
[----:B------:R-:W-:-:S03]  /*2540*/  FMUL.FTZ R15, R15, 0.5 ;  /* 0x3f0000000f0f7820 */ /* 0x000fc60000410000 */
[----:B------:R-:W-:-:S04]  /*2550*/  FFMA R12, -R13, R13, R12 ;  /* 0x0000000d0d0c7223 */ /* 0x000fc8000000010c */
[----:B------:R-:W-:-:S07]  /*2560*/  FFMA R20, R12, R15, R13 ;  /* 0x0000000f0c147223 */ /* 0x000fce000000000d */
.L_x_69:
[----:B------:R-:W-:Y:S05]  /*2570*/  BSYNC.RECONVERGENT B0 ;  /* 0x0000000000007941 */ /* 0x000fea0003800200 */
.L_x_67:
        /* <DEDUP_REMOVED lines=8> */
.L_x_71:
[----:B------:R-:W0:Y:S02]  /*2600*/  MUFU.RCP R13, R20 ;  /* 0x00000014000d7308 */ /* 0x000e240000001000 */
[----:B0-----:R-:W-:-:S04]  /*2610*/  FFMA R6, R13, R20, -1 ;  /* 0xbf8000000d067423 */ /* 0x001fc80000000014 */
[----:B------:R-:W-:-:S04]  /*2620*/  FADD.FTZ R6, -R6, -RZ ;  /* 0x800000ff06067221 */ /* 0x000fc80000010100 */
[----:B------:R-:W-:-:S07]  /*2630*/  FFMA R20, R13, R6, R13 ;  /* 0x000000060d147223 */ /* 0x000fce000000000d */
.L_x_72:
[----:B------:R-:W-:Y:S05]  /*2640*/  BSYNC.RECONVERGENT B1 ;  /* 0x0000000000017941 */ /* 0x000fea0003800200 */
.L_x_70:
[----:B------:R-:W-:Y:S01]  /*2650*/  UIADD3 UR6, UPT, UPT, UR6, 0x4, URZ ;  /* 0x0000000406067890 */ /* 0x000fe2000fffe0ff */
[----:B------:R-:W-:Y:S01]  /*2660*/  FMUL R7, R7, R20 ;  /* 0x0000001407077220 */ /* 0x000fe20000400000 */
[----:B------:R-:W-:Y:S02]  /*2670*/  UIADD3 UR5, UPT, UPT, UR5, 0x40, URZ ;  /* 0x0000004005057890 */ /* 0x000fe4000fffe0ff */
[----:B------:R-:W-:Y:S01]  /*2680*/  UISETP.NE.AND UP1, UPT, UR6, URZ, UPT ;  /* 0x000000ff0600728c */ /* 0x000fe2000bf25270 */
[-C--:B------:R-:W-:Y:S01]  /*2690*/  FFMA R11, R28, R7.reuse, R11 ;  /* 0x000000071c0b7223 */ /* 0x080fe2000000000b */
[-C--:B------:R-:W-:Y:S01]  /*26a0*/  FFMA R18, R5, R7.reuse, R18 ;  /* 0x0000000705127223 */ /* 0x080fe20000000012 */
[----:B------:R-:W-:-:S06]  /*26b0*/  FFMA R19, R4, R7, R30 ;  /* 0x0000000704137223 */ /* 0x000fcc000000001e */
[----:B------:R-:W-:Y:S05]  /*26c0*/  BRA.U UP1, `(.L_x_73) ;  /* 0xfffffff501207547 */ /* 0x000fea000b83ffff */
[----:B------:R-:W-:-:S05]  /*26d0*/  UMOV UR5, UR8 ;  /* 0x0000000800057c82 */ /* 0x000fca0008000000 */
.L_x_48:
[----:B------:R-:W-:-:S09]  /*26e0*/  ULOP3.LUT UP1, UR6, UR12, 0x3, URZ, 0xc0, !UPT ;  /* 0x000000030c067892 */ /* 0x000fd2000f82c0ff */
[----:B------:R-:W-:Y:S05]  /*26f0*/  BRA.U !UP1, `(.L_x_74) ;  /* 0x00000009095c7547 */ /* 0x000fea000b800000 */
[----:B------:R-:W-:-:S09]  /*2700*/  UISETP.NE.AND UP1, UPT, UR6, 0x1, UPT ;  /* 0x000000010600788c */ /* 0x000fd2000bf25270 */
[----:B------:R-:W-:Y:S05]  /*2710*/  BRA.U !UP1, `(.L_x_75) ;  /* 0x0000000509807547 */ /* 0x000fea000b800000 */
[----:B------:R-:W1:Y:S01]  /*2720*/  S2UR UR9, SR_CgaCtaId ;  /* 0x00000000000979c3 */ /* 0x000e620000008800 */
[----:B------:R-:W-:Y:S01]  /*2730*/  UMOV UR6, 0x400 ;  /* 0x0000040000067882 */ /* 0x000fe20000000000 */
[----:B------:R-:W-:Y:S01]  /*2740*/  UMOV UR14, 0xeb1c432d ;  /* 0xeb1c432d000e7882 */ /* 0x000fe20000000000 */
[----:B------:R-:W-:Y:S01]  /*2750*/  UMOV UR15, 0x3f1a36e2 ;  /* 0x3f1a36e2000f7882 */ /* 0x000fe20000000000 */
[----:B------:R-:W-:Y:S01]  /*2760*/  BSSY.RECONVERGENT B0, `(.L_x_76) ;  /* 0x000001b000007945 */ /* 0x000fe20003800200 */
[----:B-1----:R-:W-:-:S04]  /*2770*/  ULEA UR6, UR9, UR6, 0x18 ;  /* 0x0000000609067291 */ /* 0x002fc8000f8ec0ff */
[----:B------:R-:W-:-:S09]  /*2780*/  ULEA UR6, UR5, UR6, 0x4 ;  /* 0x0000000605067291 */ /* 0x000fd2000f8e20ff */
[----:B0-----:R-:W0:Y:S02]  /*2790*/  LDS.128 R4, [UR6] ;  /* 0x00000006ff047984 */ /* 0x001e240008000c00 */
[----:B0-----:R-:W-:Y:S01]  /*27a0*/  FADD R5, -R9, R5 ;  /* 0x0000000509057221 */ /* 0x001fe20000000100 */
        /* <DEDUP_REMOVED lines=17> */
[----:B------:R-:W-:Y:S05]  /*28c0*/  BRA `(.L_x_78) ;  /* 0x0000000000107947 */ /* 0x000fea0003800000 */
.L_x_77:
[----:B------:R-:W-:Y:S01]  /*28d0*/  FMUL.FTZ R21, R20, R15 ;  /* 0x0000000f14157220 */ /* 0x000fe20000410000 */
[----:B------:R-:W-:-:S03]  /*28e0*/  FMUL.FTZ R12, R15, 0.5 ;  /* 0x3f0000000f0c7820 */ /* 0x000fc60000410000 */
[----:B------:R-:W-:-:S04]  /*28f0*/  FFMA R6, -R21, R21, R20 ;  /* 0x0000001515067223 */ /* 0x000fc80000000114 */
[----:B------:R-:W-:-:S07]  /*2900*/  FFMA R21, R6, R12, R21 ;  /* 0x0000000c06157223 */ /* 0x000fce0000000015 */
.L_x_78:
[----:B------:R-:W-:Y:S05]  /*2910*/  BSYNC.RECONVERGENT B0 ;  /* 0x0000000000007941 */ /* 0x000fea0003800200 */
.L_x_76:
        /* <DEDUP_REMOVED lines=9> */
.L_x_80:
[----:B------:R-:W0:Y:S02]  /*29b0*/  MUFU.RCP R20, R21 ;  /* 0x0000001500147308 */ /* 0x000e240000001000 */
[----:B0-----:R-:W-:-:S04]  /*29c0*/  FFMA R6, R20, R21, -1 ;  /* 0xbf80000014067423 */ /* 0x001fc80000000015 */
[----:B------:R-:W-:-:S04]  /*29d0*/  FADD.FTZ R13, -R6, -RZ ;  /* 0x800000ff060d7221 */ /* 0x000fc80000010100 */
[----:B------:R-:W-:-:S07]  /*29e0*/  FFMA R20, R20, R13, R20 ;  /* 0x0000000d14147223 */ /* 0x000fce0000000014 */
.L_x_81:
[----:B------:R-:W-:Y:S05]  /*29f0*/  BSYNC.RECONVERGENT B1 ;  /* 0x0000000000017941 */ /* 0x000fea0003800200 */
.L_x_79:
        /* <DEDUP_REMOVED lines=27> */
.L_x_83:
[----:B------:R-:W-:Y:S01]  /*2bb0*/  FMUL.FTZ R5, R12, R7 ;  /* 0x000000070c057220 */ /* 0x000fe20000410000 */
[----:B------:R-:W-:-:S03]  /*2bc0*/  FMUL.FTZ R7, R7, 0.5 ;  /* 0x3f00000007077820 */ /* 0x000fc60000410000 */
[----:B------:R-:W-:-:S04]  /*2bd0*/  FFMA R12, -R5, R5, R12 ;  /* 0x00000005050c7223 */ /* 0x000fc8000000010c */
[----:B------:R-:W-:-:S07]  /*2be0*/  FFMA R20, R12, R7, R5 ;  /* 0x000000070c147223 */ /* 0x000fce0000000005 */
.L_x_84:
[----:B------:R-:W-:Y:S05]  /*2bf0*/  BSYNC.RECONVERGENT B0 ;  /* 0x0000000000007941 */ /* 0x000fea0003800200 */
.L_x_82:
        /* <DEDUP_REMOVED lines=8> */
.L_x_86:
[----:B------:R-:W0:Y:S02]  /*2c80*/  MUFU.RCP R5, R20 ;  /* 0x0000001400057308 */ /* 0x000e240000001000 */
[----:B0-----:R-:W-:-:S04]  /*2c90*/  FFMA R4, R5, R20, -1 ;  /* 0xbf80000005047423 */ /* 0x001fc80000000014 */
[----:B------:R-:W-:-:S04]  /*2ca0*/  FADD.FTZ R4, -R4, -RZ ;  /* 0x800000ff04047221 */ /* 0x000fc80000010100 */
[----:B------:R-:W-:-:S07]  /*2cb0*/  FFMA R20, R5, R4, R5 ;  /* 0x0000000405147223 */ /* 0x000fce0000000005 */
.L_x_87:
[----:B------:R-:W-:Y:S05]  /*2cc0*/  BSYNC.RECONVERGENT B1 ;  /* 0x0000000000017941 */ /* 0x000fea0003800200 */
.L_x_85:
[----:B------:R-:W-:Y:S01]  /*2cd0*/  FMUL R15, R15, R20 ;  /* 0x000000140f0f7220 */ /* 0x000fe20000400000 */
[----:B------:R-:W-:-:S03]  /*2ce0*/  UIADD3 UR5, UPT, UPT, UR5, 0x2, URZ ;  /* 0x0000000205057890 */ /* 0x000fc6000fffe0ff */
[-C--:B------:R-:W-:Y:S01]  /*2cf0*/  FFMA R11, R29, R15.reuse, R11 ;  /* 0x0000000f1d0b7223 */ /* 0x080fe2000000000b */
[-C--:B------:R-:W-:Y:S01]  /*2d00*/  FFMA R18, R28, R15.reuse, R18 ;  /* 0x0000000f1c127223 */ /* 0x080fe20000000012 */
[----:B------:R-:W-:-:S07]  /*2d10*/  FFMA R19, R30, R15, R19 ;  /* 0x0000000f1e137223 */ /* 0x000fce0000000013 */
.L_x_75:
[----:B------:R-:W-:-:S04]  /*2d20*/  ULOP3.LUT UR6, UR12, 0x1, URZ, 0xc0, !UPT ;  /* 0x000000010c067892 */ /* 0x000fc8000f8ec0ff */
[----:B------:R-:W-:-:S09]  /*2d30*/  UISETP.NE.U32.AND UP1, UPT, UR6, 0x1, UPT ;  /* 0x000000010600788c */ /* 0x000fd2000bf25070 */
[----:B------:R-:W-:Y:S05]  /*2d40*/  BRA.U UP1, `(.L_x_74) ;  /* 0x0000000101c87547 */ /* 0x000fea000b800000 */
        /* <DEDUP_REMOVED lines=28> */
.L_x_89:
[----:B------:R-:W-:Y:S01]  /*2f10*/  FMUL.FTZ R20, R21, R22 ;  /* 0x0000001615147220 */ /* 0x000fe20000410000 */
[----:B------:R-:W-:-:S03]  /*2f20*/  FMUL.FTZ R6, R22, 0.5 ;  /* 0x3f00000016067820 */ /* 0x000fc60000410000 */
[----:B------:R-:W-:-:S04]  /*2f30*/  FFMA R13, -R20, R20, R21 ;  /* 0x00000014140d7223 */ /* 0x000fc80000000115 */
[----:B------:R-:W-:-:S07]  /*2f40*/  FFMA R20, R13, R6, R20 ;  /* 0x000000060d147223 */ /* 0x000fce0000000014 */
.L_x_90:
[----:B------:R-:W-:Y:S05]  /*2f50*/  BSYNC.RECONVERGENT B0 ;  /* 0x0000000000007941 */ /* 0x000fea0003800200 */
.L_x_88:
        /* <DEDUP_REMOVED lines=8> */
.L_x_92:
[----:B------:R-:W0:Y:S02]  /*2fe0*/  MUFU.RCP R13, R20 ;  /* 0x00000014000d7308 */ /* 0x000e240000001000 */
[----:B0-----:R-:W-:-:S04]  /*2ff0*/  FFMA R6, R13, R20, -1 ;  /* 0xbf8000000d067423 */ /* 0x001fc80000000014 */
[----:B------:R-:W-:-:S04]  /*3000*/  FADD.FTZ R6, -R6, -RZ ;  /* 0x800000ff06067221 */ /* 0x000fc80000010100 */
[----:B------:R-:W-:-:S07]  /*3010*/  FFMA R20, R13, R6, R13 ;  /* 0x000000060d147223 */ /* 0x000fce000000000d */
.L_x_93:
[----:B------:R-:W-:Y:S05]  /*3020*/  BSYNC.RECONVERGENT B1 ;  /* 0x0000000000017941 */ /* 0x000fea0003800200 */
.L_x_91:
[----:B------:R-:W-:-:S04]  /*3030*/  FMUL R20, R7, R20 ;  /* 0x0000001407147220 */ /* 0x000fc80000400000 */
[-C--:B------:R-:W-:Y:S01]  /*3040*/  FFMA R11, R4, R20.reuse, R11 ;  /* 0x00000014040b7223 */ /* 0x080fe2000000000b */
[-C--:B------:R-:W-:Y:S01]  /*3050*/  FFMA R18, R5, R20.reuse, R18 ;  /* 0x0000001405127223 */ /* 0x080fe20000000012 */
[----:B------:R-:W-:-:S07]  /*3060*/  FFMA R19, R15, R20, R19 ;  /* 0x000000140f137223 */ /* 0x000fce0000000013 */
.L_x_74:
[----:B------:R-:W-:Y:S06]  /*3070*/  BAR.SYNC.DEFER_BLOCKING 0x0 ;  /* 0x0000000000007b1d */ /* 0x000fec0000010000 */
[----:B------:R-:W-:Y:S05]  /*3080*/  BRA.U UP0, `(.L_x_94) ;  /* 0xffffffe9006c7547 */ /* 0x000fea000b83ffff */
[----:B------:R-:W-:Y:S01]  /*3090*/  STG.E desc[UR10][R24.64], R11 ;  /* 0x0000000b18007986 */ /* 0x000fe2000c10190a */
[----:B------:R-:W1:Y:S03]  /*30a0*/  LDCU UR5, c[0x0][0x398] ;  /* 0x00007300ff0577ac */ /* 0x000e660008000800 */
[----:B------:R-:W-:Y:S04]  /*30b0*/  STG.E desc[UR10][R24.64+0x4], R18 ;  /* 0x0000041218007986 */ /* 0x000fe8000c10190a */
[----:B------:R-:W-:Y:S01]  /*30c0*/  STG.E desc[UR10][R24.64+0x8], R19 ;  /* 0x0000081318007986 */ /* 0x000fe2000c10190a */
[----:B------:R-:W-:Y:S06]  /*30d0*/  BAR.SYNC.DEFER_BLOCKING 0x0 ;  /* 0x0000000000007b1d */ /* 0x000fec0000010000 */
[----:B0-----:R-:W2:Y:S04]  /*30e0*/  LDG.E R5, desc[UR10][R24.64] ;  /* 0x0000000a18057981 */ /* 0x001ea8000c1e1900 */
[----:B------:R-:W3:Y:S04]  /*30f0*/  LDG.E R7, desc[UR10][R24.64+0x4] ;  /* 0x0000040a18077981 */ /* 0x000ee8000c1e1900 */
[----:B------:R-:W4:Y:S04]  /*3100*/  LDG.E R0, desc[UR10][R24.64+0x8] ;  /* 0x0000080a18007981 */ /* 0x000f28000c1e1900 */
[----:B------:R-:W1:Y:S04]  /*3110*/  LDG.E R4, desc[UR10][R26.64] ;  /* 0x0000000a1a047981 */ /* 0x000e68000c1e1900 */
[----:B------:R-:W5:Y:S04]  /*3120*/  LDG.E R6, desc[UR10][R26.64+0x4] ;  /* 0x0000040a1a067981 */ /* 0x000f68000c1e1900 */
[----:B------:R-:W5:Y:S01]  /*3130*/  LDG.E R9, desc[UR10][R26.64+0x8] ;  /* 0x0000080a1a097981 */ /* 0x000f62000c1e1900 */
[----:B--2---:R-:W-:Y:S01]  /*3140*/  FADD R5, R16, R5 ;  /* 0x0000000510057221 */ /* 0x004fe20000000000 */
[----:B---3--:R-:W-:-:S03]  /*3150*/  FADD R7, R2, R7 ;  /* 0x0000000702077221 */ /* 0x008fc60000000000 */
[----:B------:R-:W-:Y:S01]  /*3160*/  FMUL R5, R5, 0.5 ;  /* 0x3f00000005057820 */ /* 0x000fe20000400000 */
[----:B----4-:R-:W-:Y:S01]  /*3170*/  FADD R0, R3, R0 ;  /* 0x0000000003007221 */ /* 0x010fe20000000000 */
[----:B------:R-:W-:-:S03]  /*3180*/  FMUL R7, R7, 0.5 ;  /* 0x3f00000007077820 */ /* 0x000fc60000400000 */
[----:B------:R-:W-:Y:S01]  /*3190*/  FMUL R0, R0, 0.5 ;  /* 0x3f00000000007820 */ /* 0x000fe20000400000 */
[----:B-1----:R-:W-:Y:S01]  /*31a0*/  FFMA R5, R5, UR5, R4 ;  /* 0x0000000505057c23 */ /* 0x002fe20008000004 */
[----:B-----5:R-:W-:-:S04]  /*31b0*/  FFMA R7, R7, UR5, R6 ;  /* 0x0000000507077c23 */ /* 0x020fc80008000006 */
[----:B------:R-:W-:Y:S01]  /*31c0*/  STG.E desc[UR10][R26.64], R5 ;  /* 0x000000051a007986 */ /* 0x000fe2000c10190a */
[----:B------:R-:W-:-:S03]  /*31d0*/  FFMA R9, R0, UR5, R9 ;  /* 0x0000000500097c23 */ /* 0x000fc60008000009 */
[----:B------:R-:W-:Y:S04]  /*31e0*/  STG.E desc[UR10][R26.64+0x4], R7 ;  /* 0x000004071a007986 */ /* 0x000fe8000c10190a */
[----:B------:R-:W-:Y:S01]  /*31f0*/  STG.E desc[UR10][R26.64+0x8], R9 ;  /* 0x000008091a007986 */ /* 0x000fe2000c10190a */
[----:B------:R-:W-:Y:S05]  /*3200*/  EXIT ;  /* 0x000000000000794d */ /* 0x000fea0003800000 */
        .weak           $__internal_0_$__cuda_sm20_rcp_rn_f32_slowpath
        .type           $__internal_0_$__cuda_sm20_rcp_rn_f32_slowpath,@function
        .size           $__internal_0_$__cuda_sm20_rcp_rn_f32_slowpath,($__internal_1_$__cuda_sm20_sqrt_rn_f32_slowpath - $__internal_0_$__cuda_sm20_rcp_rn_f32_slowpath)
$__internal_0_$__cuda_sm20_rcp_rn_f32_slowpath:
[----:B------:R-:W-:Y:S01]  /*3210*/  SHF.L.U32 R12, R20, 0x1, RZ ;  /* 0x00000001140c7819 */ /* 0x000fe200000006ff */
[----:B------:R-:W-:Y:S03]  /*3220*/  BSSY.RECONVERGENT B0, `(.L_x_95) ;  /* 0x0000030000007945 */ /* 0x000fe60003800200 */
[----:B------:R-:W-:-:S04]  /*3230*/  SHF.R.U32.HI R12, RZ, 0x18, R12 ;  /* 0x00000018ff0c7819 */ /* 0x000fc8000001160c */
[----:B------:R-:W-:-:S13]  /*3240*/  ISETP.NE.U32.AND P0, PT, R12, RZ, PT ;  /* 0x000000ff0c00720c */ /* 0x000fda0003f05070 */
[----:B------:R-:W-:Y:S05]  /*3250*/  @P0 BRA `(.L_x_96) ;  /* 0x0000000000280947 */ /* 0x000fea0003800000 */
[----:B------:R-:W-:-:S04]  /*3260*/  SHF.L.U32 R6, R20, 0x1, RZ ;  /* 0x0000000114067819 */ /* 0x000fc800000006ff */
[----:B------:R-:W-:-:S13]  /*3270*/  ISETP.NE.AND P0, PT, R6, RZ, PT ;  /* 0x000000ff0600720c */ /* 0x000fda0003f05270 */
[----:B------:R-:W-:Y:S02]  /*3280*/  @P0 FFMA R12, R20, 1.84467440737095516160e+19, RZ ;  /* 0x5f800000140c0823 */ /* 0x000fe400000000ff */
[----:B------:R-:W-:Y:S08]  /*3290*/  @!P0 MUFU.RCP R20, R20 ;  /* 0x0000001400148308 */ /* 0x000ff00000001000 */
[----:B------:R-:W0:Y:S02]  /*32a0*/  @P0 MUFU.RCP R6, R12 ;  /* 0x0000000c00060308 */ /* 0x000e240000001000 */
[----:B0-----:R-:W-:-:S04]  /*32b0*/  @P0 FFMA R12, R12, R6, -1 ;  /* 0xbf8000000c0c0423 */ /* 0x001fc80000000006 */
[----:B------:R-:W-:-:S04]  /*32c0*/  @P0 FADD.FTZ R12, -R12, -RZ ;  /* 0x800000ff0c0c0221 */ /* 0x000fc80000010100 */
[----:B------:R-:W-:-:S04]  /*32d0*/  @P0 FFMA R12, R6, R12, R6 ;  /* 0x0000000c060c0223 */ /* 0x000fc80000000006 */
[----:B------:R-:W-:Y:S01]  /*32e0*/  @P0 FFMA R20, R12, 1.84467440737095516160e+19, RZ ;  /* 0x5f8000000c140823 */ /* 0x000fe200000000ff */
[----:B------:R-:W-:Y:S06]  /*32f0*/  BRA `(.L_x_97) ;  /* 0x0000000000887947 */ /* 0x000fec0003800000 */
.L_x_96:
[----:B------:R-:W-:-:S04]  /*3300*/  IADD3 R6, PT, PT, R12, -0xfd, RZ ;  /* 0xffffff030c067810 */ /* 0x000fc80007ffe0ff */
[----:B------:R-:W-:-:S13]  /*3310*/  ISETP.GT.U32.AND P0, PT, R6, 0x1, PT ;  /* 0x000000010600780c */ /* 0x000fda0003f04070 */
[----:B------:R-:W-:Y:S05]  /*3320*/  @P0 BRA `(.L_x_98) ;  /* 0x0000000000780947 */ /* 0x000fea0003800000 */
[----:B------:R-:W-:Y:S02]  /*3330*/  LOP3.LUT R13, R20, 0x7fffff, RZ, 0xc0, !PT ;  /* 0x007fffff140d7812 */ /* 0x000fe400078ec0ff */
[----:B------:R-:W-:Y:S02]  /*3340*/  IADD3 R12, PT, PT, R12, -0xfc, RZ ;  /* 0xffffff040c0c7810 */ /* 0x000fe40007ffe0ff */
[----:B------:R-:W-:-:S04]  /*3350*/  LOP3.LUT R13, R13, 0x3f800000, RZ, 0xfc, !PT ;  /* 0x3f8000000d0d7812 */ /* 0x000fc800078efcff */
[----:B------:R-:W0:Y:S02]  /*3360*/  MUFU.RCP R21, R13 ;  /* 0x0000000d00157308 */ /* 0x000e240000001000 */
[----:B0-----:R-:W-:-:S04]  /*3370*/  FFMA R13, R13, R21, -1 ;  /* 0xbf8000000d0d7423 */ /* 0x001fc80000000015 */
[----:B------:R-:W-:-:S04]  /*3380*/  FADD.FTZ R13, -R13, -RZ ;  /* 0x800000ff0d0d7221 */ /* 0x000fc80000010100 */
[CCC-:B------:R-:W-:Y:S01]  /*3390*/  FFMA.RM R22, R21.reuse, R13.reuse, R21.reuse ;  /* 0x0000000d15167223 */ /* 0x1c0fe20000004015 */
[----:B------:R-:W-:Y:S01]  /*33a0*/  FFMA.RP R13, R21, R13, R21 ;  /* 0x0000000d150d7223 */ /* 0x000fe20000008015 */
[----:B------:R-:W-:-:S04]  /*33b0*/  HFMA2 R21, -RZ, RZ, 0, 1.78813934326171875e-07 ;  /* 0x00000003ff157431 */ /* 0x000fc800000001ff */
[C---:B------:R-:W-:Y:S02]  /*33c0*/  FSETP.NEU.FTZ.AND P0, PT, R22.reuse, R13, PT ;  /* 0x0000000d1600720b */ /* 0x040fe40003f1d000 */
[----:B------:R-:W-:Y:S02]  /*33d0*/  LOP3.LUT R22, R22, 0x7fffff, RZ, 0xc0, !PT ;  /* 0x007fffff16167812 */ /* 0x000fe400078ec0ff */
[----:B------:R-:W-:Y:S02]  /*33e0*/  SEL R13, RZ, 0xffffffff, !P0 ;  /* 0xffffffffff0d7807 */ /* 0x000fe40004000000 */
[----:B------:R-:W-:Y:S02]  /*33f0*/  SHF.L.U32 R21, R21, R6, RZ ;  /* 0x0000000615157219 */ /* 0x000fe400000006ff */
[----:B------:R-:W-:Y:S02]  /*3400*/  LOP3.LUT R22, R22, 0x800000, RZ, 0xfc, !PT ;  /* 0x0080000016167812 */ /* 0x000fe400078efcff */
[----:B------:R-:W-:-:S02]  /*3410*/  IADD3 R13, PT, PT, -R13, RZ, RZ ;  /* 0x000000ff0d0d7210 */ /* 0x000fc40007ffe1ff */
[----:B------:R-:W-:Y:S02]  /*3420*/  LOP3.LUT R21, R21, R22, RZ, 0xc0, !PT ;  /* 0x0000001615157212 */ /* 0x000fe400078ec0ff */
[-CC-:B------:R-:W-:Y:S02]  /*3430*/  LOP3.LUT P1, RZ, R13, R6.reuse, R22.reuse, 0xf8, !PT ;  /* 0x000000060dff7212 */ /* 0x180fe4000782f816 */
[----:B------:R-:W-:Y:S02]  /*3440*/  SHF.R.U32.HI R21, RZ, R6, R21 ;  /* 0x00000006ff157219 */ /* 0x000fe40000011615 */
[----:B------:R-:W-:Y:S02]  /*3450*/  SHF.R.U32.HI R12, RZ, R12, R22 ;  /* 0x0000000cff0c7219 */ /* 0x000fe40000011616 */
[C---:B------:R-:W-:Y:S02]  /*3460*/  LOP3.LUT P0, RZ, R21.reuse, 0x1, RZ, 0xc0, !PT ;  /* 0x0000000115ff7812 */ /* 0x040fe4000780c0ff */
[----:B------:R-:W-:-:S04]  /*3470*/  LOP3.LUT P2, RZ, R21, 0x2, RZ, 0xc0, !PT ;  /* 0x0000000215ff7812 */ /* 0x000fc8000784c0ff */
[----:B------:R-:W-:Y:S02]  /*3480*/  PLOP3.LUT P0, PT, P0, P1, P2, 0xe0, 0x0 ;  /* 0x000000000000781c */ /* 0x000fe40000703c20 */
[----:B------:R-:W-:Y:S02]  /*3490*/  LOP3.LUT P1, RZ, R20, 0x7fffff, RZ, 0xc0, !PT ;  /* 0x007fffff14ff7812 */ /* 0x000fe4000782c0ff */
[----:B------:R-:W-:-:S04]  /*34a0*/  SEL R6, RZ, 0x1, !P0 ;  /* 0x00000001ff067807 */ /* 0x000fc80004000000 */
[----:B------:R-:W-:-:S04]  /*34b0*/  IADD3 R6, PT, PT, -R6, RZ, RZ ;  /* 0x000000ff06067210 */ /* 0x000fc80007ffe1ff */
[----:B------:R-:W-:-:S13]  /*34c0*/  ISETP.GE.AND P0, PT, R6, RZ, PT ;  /* 0x000000ff0600720c */ /* 0x000fda0003f06270 */
[----:B------:R-:W-:-:S04]  /*34d0*/  @!P0 IADD3 R12, PT, PT, R12, 0x1, RZ ;  /* 0x000000010c0c8810 */ /* 0x000fc80007ffe0ff */
[----:B------:R-:W-:-:S04]  /*34e0*/  @!P1 SHF.L.U32 R12, R12, 0x1, RZ ;  /* 0x000000010c0c9819 */ /* 0x000fc800000006ff */
[----:B------:R-:W-:Y:S01]  /*34f0*/  LOP3.LUT R20, R12, 0x80000000, R20, 0xf8, !PT ;  /* 0x800000000c147812 */ /* 0x000fe200078ef814 */
[----:B------:R-:W-:Y:S06]  /*3500*/  BRA `(.L_x_97) ;  /* 0x0000000000047947 */ /* 0x000fec0003800000 */
.L_x_98:
[----:B------:R-:W0:Y:S02]  /*3510*/  MUFU.RCP R20, R20 ;  /* 0x0000001400147308 */ /* 0x000e240000001000 */
.L_x_97:
[----:B------:R-:W-:Y:S05]  /*3520*/  BSYNC.RECONVERGENT B0 ;  /* 0x0000000000007941 */ /* 0x000fea0003800200 */
.L_x_95:
[----:B------:R-:W-:Y:S01]  /*3530*/  HFMA2 R13, -RZ, RZ, 0, 0 ;  /* 0x00000000ff0d7431 */ /* 0x000fe200000001ff */
[----:B------:R-:W-:-:S04]  /*3540*/  MOV R12, R14 ;  /* 0x0000000e000c7202 */ /* 0x000fc80000000f00 */
[----:B0-----:R-:W-:Y:S05]  /*3550*/  RET.REL.NODEC R12 `(_Z8leapfrogP6float4P6float3S2_fi) ;  /* 0xffffffc80ca87950 */ /* 0x001fea0003c3ffff */
        .weak           $__internal_1_$__cuda_sm20_sqrt_rn_f32_slowpath
        .type           $__internal_1_$__cuda_sm20_sqrt_rn_f32_slowpath,@function
        .size           $__internal_1_$__cuda_sm20_sqrt_rn_f32_slowpath,(.L_x_102 - $__internal_1_$__cuda_sm20_sqrt_rn_f32_slowpath)
$__internal_1_$__cuda_sm20_sqrt_rn_f32_slowpath:
[----:B------:R-:W-:-:S13]  /*3560*/  LOP3.LUT P0, RZ, R12, 0x7fffffff, RZ, 0xc0, !PT ;  /* 0x7fffffff0cff7812 */ /* 0x000fda000780c0ff */
[----:B------:R-:W-:Y:S01]  /*3570*/  @!P0 MOV R21, R12 ;  /* 0x0000000c00158202 */ /* 0x000fe20000000f00 */
[----:B------:R-:W-:Y:S06]  /*3580*/  @!P0 BRA `(.L_x_99) ;  /* 0x0000000000408947 */ /* 0x000fec0003800000 */
[----:B------:R-:W-:-:S13]  /*3590*/  FSETP.GEU.FTZ.AND P0, PT, R12, RZ, PT ;  /* 0x000000ff0c00720b */ /* 0x000fda0003f1e000 */
[----:B------:R-:W-:Y:S01]  /*35a0*/  @!P0 MOV R21, 0x7fffffff ;  /* 0x7fffffff00158802 */ /* 0x000fe20000000f00 */
[----:B------:R-:W-:Y:S06]  /*35b0*/  @!P0 BRA `(.L_x_99) ;  /* 0x0000000000348947 */ /* 0x000fec0003800000 */
[----:B------:R-:W-:-:S13]  /*35c0*/  FSETP.GTU.FTZ.AND P0, PT, |R12|, +INF , PT ;  /* 0x7f8000000c00780b */ /* 0x000fda0003f1c200 */
[----:B------:R-:W-:Y:S01]  /*35d0*/  @P0 FADD.FTZ R21, R12, 1 ;  /* 0x3f8000000c150421 */ /* 0x000fe20000010000 */
[----:B------:R-:W-:Y:S06]  /*35e0*/  @P0 BRA `(.L_x_99) ;  /* 0x0000000000280947 */ /* 0x000fec0003800000 */
[----:B------:R-:W-:-:S13]  /*35f0*/  FSETP.NEU.FTZ.AND P0, PT, |R12|, +INF , PT ;  /* 0x7f8000000c00780b */ /* 0x000fda0003f1d200 */
[----:B------:R-:W-:-:S04]  /*3600*/  @P0 FFMA R21, R12, 1.84467440737095516160e+19, RZ ;  /* 0x5f8000000c150823 */ /* 0x000fc800000000ff */
[----:B------:R-:W0:Y:S02]  /*3610*/  @P0 MUFU.RSQ R13, R21 ;  /* 0x00000015000d0308 */ /* 0x000e240000001400 */
[----:B0-----:R-:W-:Y:S01]  /*3620*/  @P0 FMUL.FTZ R20, R21, R13 ;  /* 0x0000000d15140220 */ /* 0x001fe20000410000 */
[----:B------:R-:W-:-:S03]  /*3630*/  @P0 FMUL.FTZ R13, R13, 0.5 ;  /* 0x3f0000000d0d0820 */ /* 0x000fc60000410000 */
[----:B------:R-:W-:-:S04]  /*3640*/  @P0 FADD.FTZ R14, -R20, -RZ ;  /* 0x800000ff140e0221 */ /* 0x000fc80000010100 */
[----:B------:R-:W-:Y:S01]  /*3650*/  @P0 FFMA R14, R20, R14, R21 ;  /* 0x0000000e140e0223 */ /* 0x000fe20000000015 */
[----:B------:R-:W-:-:S03]  /*3660*/  @!P0 MOV R21, R12 ;  /* 0x0000000c00158202 */ /* 0x000fc60000000f00 */
[----:B------:R-:W-:-:S04]  /*3670*/  @P0 FFMA R13, R14, R13, R20 ;  /* 0x0000000d0e0d0223 */ /* 0x000fc80000000014 */
[----:B------:R-:W-:-:S07]  /*3680*/  @P0 FMUL.FTZ R21, R13, 2.3283064365386962891e-10 ;  /* 0x2f8000000d150820 */ /* 0x000fce0000410000 */
.L_x_99:
[----:B------:R-:W-:Y:S01]  /*3690*/  HFMA2 R13, -RZ, RZ, 0, 0 ;  /* 0x00000000ff0d7431 */ /* 0x000fe200000001ff */
[----:B------:R-:W-:-:S04]  /*36a0*/  MOV R12, R6 ;  /* 0x00000006000c7202 */ /* 0x000fc80000000f00 */
[----:B------:R-:W-:Y:S05]  /*36b0*/  RET.REL.NODEC R12 `(_Z8leapfrogP6float4P6float3S2_fi) ;  /* 0xffffffc80c507950 */ /* 0x000fea0003c3ffff */
.L_x_100:
[----:B------:R-:W-:-:S00]  /*36c0*/  BRA `(.L_x_100) ;  /* 0xfffffffc00fc7947 */ /* 0x000fc0000383ffff */
[----:B------:R-:W-:-:S00]  /*36d0*/  NOP ;  /* 0x0000000000007918 */ /* 0x000fc00000000000 */
        /* <DEDUP_REMOVED lines=10> */
.L_x_102:


//--------------------- .nv.shared._Z8leapfrogP6float4P6float3S2_fi --------------------------
	.section	.nv.shared._Z8leapfrogP6float4P6float3S2_fi,"aw",@nobits
	.sectionflags	@""
	.align	16
.nv.shared._Z8leapfrogP6float4P6float3S2_fi:
	.zero		5120


//--------------------- .nv.shared.reserved.0     --------------------------
	.section	.nv.shared.reserved.0,"aw",@nobits
	.weak		__nv_reservedSMEM_offset_0_alias
	.size		__nv_reservedSMEM_offset_0_alias, 0, 64
	.other		__nv_reservedSMEM_offset_0_alias,@"STO_CUDA_RESERVED_SHARED STV_DEFAULT"
__nv_reservedSMEM_offset_0_alias:
	.zero		0
	.zero		64


//--------------------- .nv.constant0._Z8leapfrogP6float4P6float3S2_fi --------------------------
	.section	.nv.constant0._Z8leapfrogP6float4P6float3S2_fi,"a",@progbits
	.sectionflags	@""
	.align	4
.nv.constant0._Z8leapfrogP6float4P6float3S2_fi:
	.zero		928


//--------------------- SYMBOLS --------------------------

	.type		.nv.reservedSmem.offset0,@object
	.size		.nv.reservedSmem.offset0,0x4
	.type		.nv.reservedSmem.cap,@object
	.size		.nv.reservedSmem.cap,0x4
